	.target	sm_90a

	.elftype	@"ET_EXEC"


//--------------------- .note.nv.tkinfo           --------------------------
	.section	.note.nv.tkinfo,"",@"SHT_NOTE"
	.sectionflags	@"SHF_NOTE_NV_TKINFO"
	.tkinfo
        /*0018*/ 	.word	0x00000002
        /*0030*/ 	.string	""
        /*0030*/ 	.string	"ptxas"
        /*0030*/ 	.string	"Cuda compilation tools, release 13.0, V13.0.88"
        /*0030*/ 	.string	"Build cuda_13.0.r13.0/compiler.36424714_0"
        /*0030*/ 	.string	"-arch sm_90a -m 64 "



//--------------------- .note.nv.cuinfo           --------------------------
	.section	.note.nv.cuinfo,"",@"SHT_NOTE"
	.sectionflags	@"SHF_NOTE_NV_CUINFO"
        /*0018*/ 	.short	0x0002
        /*001a*/ 	.short	0x005a
        /*001c*/ 	.short	0x0082
	.zero		2


//--------------------- .nv.info                  --------------------------
	.section	.nv.info,"",@"SHT_CUDA_INFO"
	.align	4


	//----- nvinfo : EIATTR_REGCOUNT
	.align		4
        /*0000*/ 	.byte	0x04, 0x2f
        /*0002*/ 	.short	(.L_15 - .L_14)
	.align		4
.L_14:
        /*0004*/ 	.word	index@(_ZN7cutlass13device_kernelINS_4gemm6kernel13GemmUniversalIN4cute5tupleIJiiiiEEENS1_10collective13CollectiveMmaINS1_34MainloopSm90TmaGmmaWarpSpecializedILi2ENS5_IJNS4_1CILi2EEESB_NSA_ILi1EEEEEENS1_35KernelTmaWarpSpecializedCooperativeEEENS5_IJNSA_ILi256EEENSA_ILi128EEENSA_ILi64EEEEEENS_10tfloat32_tENS5_IJlSC_lEEESK_SL_NS4_8TiledMMAINS4_8MMA_AtomIJNS4_4SM904GMMA30MMA_64x128x8_F32TF32TF32_SS_TNILNSP_7ScaleInE1ELSR_1EEEEEENS4_6LayoutINS5_IJSB_SC_SC_EEENS5_IJSC_NSA_ILi0EEESW_EEEEENS5_IJNS4_10UnderscoreESZ_SZ_EEEEENS4_23SM90_TMA_LOAD_MULTICASTENS4_14ComposedLayoutINS4_7SwizzleILi3ELi4ELi3EEENS4_18smem_ptr_flag_bitsILi32EEENSU_INS5_IJNSA_ILi8EEENSA_ILi32EEEEEENS5_IJS19_SC_EEEEEEEvNS4_8identityES12_S1D_vS1E_EENS_8epilogue10collective6detail29Sm90TmaWarpSpecializedAdapterINS1H_15DefaultEpilogueISK_SL_SL_NS1G_6thread17LinearCombinationISK_Li1EffLNS1L_9ScaleType4KindE0ELNS_15FloatRoundStyleE2ESK_EENS1_15EpilogueDefaultEEEEEvvEEEEvNT_6ParamsE)
        /*0008*/ 	.word	0x000000a8


	//----- nvinfo : EIATTR_FRAME_SIZE
	.align		4
.L_15:
        /*000c*/ 	.byte	0x04, 0x11
        /*000e*/ 	.short	(.L_17 - .L_16)
	.align		4
.L_16:
        /*0010*/ 	.word	index@(_ZN7cutlass13device_kernelINS_4gemm6kernel13GemmUniversalIN4cute5tupleIJiiiiEEENS1_10collective13CollectiveMmaINS1_34MainloopSm90TmaGmmaWarpSpecializedILi2ENS5_IJNS4_1CILi2EEESB_NSA_ILi1EEEEEENS1_35KernelTmaWarpSpecializedCooperativeEEENS5_IJNSA_ILi256EEENSA_ILi128EEENSA_ILi64EEEEEENS_10tfloat32_tENS5_IJlSC_lEEESK_SL_NS4_8TiledMMAINS4_8MMA_AtomIJNS4_4SM904GMMA30MMA_64x128x8_F32TF32TF32_SS_TNILNSP_7ScaleInE1ELSR_1EEEEEENS4_6LayoutINS5_IJSB_SC_SC_EEENS5_IJSC_NSA_ILi0EEESW_EEEEENS5_IJNS4_10UnderscoreESZ_SZ_EEEEENS4_23SM90_TMA_LOAD_MULTICASTENS4_14ComposedLayoutINS4_7SwizzleILi3ELi4ELi3EEENS4_18smem_ptr_flag_bitsILi32EEENSU_INS5_IJNSA_ILi8EEENSA_ILi32EEEEEENS5_IJS19_SC_EEEEEEEvNS4_8identityES12_S1D_vS1E_EENS_8epilogue10collective6detail29Sm90TmaWarpSpecializedAdapterINS1H_15DefaultEpilogueISK_SL_SL_NS1G_6thread17LinearCombinationISK_Li1EffLNS1L_9ScaleType4KindE0ELNS_15FloatRoundStyleE2ESK_EENS1_15EpilogueDefaultEEEEEvvEEEEvNT_6ParamsE)
        /*0014*/ 	.word	0x00000000


	//----- nvinfo : EIATTR_MIN_STACK_SIZE
	.align		4
.L_17:
        /*0018*/ 	.byte	0x04, 0x12
        /*001a*/ 	.short	(.L_19 - .L_18)
	.align		4
.L_18:
        /*001c*/ 	.word	index@(_ZN7cutlass13device_kernelINS_4gemm6kernel13GemmUniversalIN4cute5tupleIJiiiiEEENS1_10collective13CollectiveMmaINS1_34MainloopSm90TmaGmmaWarpSpecializedILi2ENS5_IJNS4_1CILi2EEESB_NSA_ILi1EEEEEENS1_35KernelTmaWarpSpecializedCooperativeEEENS5_IJNSA_ILi256EEENSA_ILi128EEENSA_ILi64EEEEEENS_10tfloat32_tENS5_IJlSC_lEEESK_SL_NS4_8TiledMMAINS4_8MMA_AtomIJNS4_4SM904GMMA30MMA_64x128x8_F32TF32TF32_SS_TNILNSP_7ScaleInE1ELSR_1EEEEEENS4_6LayoutINS5_IJSB_SC_SC_EEENS5_IJSC_NSA_ILi0EEESW_EEEEENS5_IJNS4_10UnderscoreESZ_SZ_EEEEENS4_23SM90_TMA_LOAD_MULTICASTENS4_14ComposedLayoutINS4_7SwizzleILi3ELi4ELi3EEENS4_18smem_ptr_flag_bitsILi32EEENSU_INS5_IJNSA_ILi8EEENSA_ILi32EEEEEENS5_IJS19_SC_EEEEEEEvNS4_8identityES12_S1D_vS1E_EENS_8epilogue10collective6detail29Sm90TmaWarpSpecializedAdapterINS1H_15DefaultEpilogueISK_SL_SL_NS1G_6thread17LinearCombinationISK_Li1EffLNS1L_9ScaleType4KindE0ELNS_15FloatRoundStyleE2ESK_EENS1_15EpilogueDefaultEEEEEvvEEEEvNT_6ParamsE)
        /*0020*/ 	.word	0x00000000
.L_19:


//--------------------- .nv.compat                --------------------------
	.section	.nv.compat,"",@"SHT_CUDA_COMPAT_INFO"
	.align	4
        /*0000*/ 	.byte	0x02, 0x09, 0x01, 0x00, 0x02, 0x02, 0x04, 0x00, 0x02, 0x05, 0x05, 0x00, 0x03, 0x07, 0x01, 0x01
        /*0010*/ 	.byte	0x02, 0x03, 0x01, 0x00, 0x02, 0x06, 0x01, 0x00, 0x04, 0x0b, 0x08, 0x00, 0x00, 0x00, 0x00, 0x00
        /*0020*/ 	.byte	0x00, 0x00, 0x00, 0x00


//--------------------- .nv.info._ZN7cutlass13device_kernelINS_4gemm6kernel13GemmUniversalIN4cute5tupleIJiiiiEEENS1_10collective13CollectiveMmaINS1_34MainloopSm90TmaGmmaWarpSpecializedILi2ENS5_IJNS4_1CILi2EEESB_NSA_ILi1EEEEEENS1_35KernelTmaWarpSpecializedCooperativeEEENS5_IJNSA_ILi256EEENSA_ILi128EEENSA_ILi64EEEEEENS_10tfloat32_tENS5_IJlSC_lEEESK_SL_NS4_8TiledMMAINS4_8MMA_AtomIJNS4_4SM904GMMA30MMA_64x128x8_F32TF32TF32_SS_TNILNSP_7ScaleInE1ELSR_1EEEEEENS4_6LayoutINS5_IJSB_SC_SC_EEENS5_IJSC_NSA_ILi0EEESW_EEEEENS5_IJNS4_10UnderscoreESZ_SZ_EEEEENS4_23SM90_TMA_LOAD_MULTICASTENS4_14ComposedLayoutINS4_7SwizzleILi3ELi4ELi3EEENS4_18smem_ptr_flag_bitsILi32EEENSU_INS5_IJNSA_ILi8EEENSA_ILi32EEEEEENS5_IJS19_SC_EEEEEEEvNS4_8identityES12_S1D_vS1E_EENS_8epilogue10collective6detail29Sm90TmaWarpSpecializedAdapterINS1H_15DefaultEpilogueISK_SL_SL_NS1G_6thread17LinearCombinationISK_Li1EffLNS1L_9ScaleType4KindE0ELNS_15FloatRoundStyleE2ESK_EENS1_15EpilogueDefaultEEEEEvvEEEEvNT_6ParamsE --------------------------
	.section	.nv.info._ZN7cutlass13device_kernelINS_4gemm6kernel13GemmUniversalIN4cute5tupleIJiiiiEEENS1_10collective13CollectiveMmaINS1_34MainloopSm90TmaGmmaWarpSpecializedILi2ENS5_IJNS4_1CILi2EEESB_NSA_ILi1EEEEEENS1_35KernelTmaWarpSpecializedCooperativeEEENS5_IJNSA_ILi256EEENSA_ILi128EEENSA_ILi64EEEEEENS_10tfloat32_tENS5_IJlSC_lEEESK_SL_NS4_8TiledMMAINS4_8MMA_AtomIJNS4_4SM904GMMA30MMA_64x128x8_F32TF32TF32_SS_TNILNSP_7ScaleInE1ELSR_1EEEEEENS4_6LayoutINS5_IJSB_SC_SC_EEENS5_IJSC_NSA_ILi0EEESW_EEEEENS5_IJNS4_10UnderscoreESZ_SZ_EEEEENS4_23SM90_TMA_LOAD_MULTICASTENS4_14ComposedLayoutINS4_7SwizzleILi3ELi4ELi3EEENS4_18smem_ptr_flag_bitsILi32EEENSU_INS5_IJNSA_ILi8EEENSA_ILi32EEEEEENS5_IJS19_SC_EEEEEEEvNS4_8identityES12_S1D_vS1E_EENS_8epilogue10collective6detail29Sm90TmaWarpSpecializedAdapterINS1H_15DefaultEpilogueISK_SL_SL_NS1G_6thread17LinearCombinationISK_Li1EffLNS1L_9ScaleType4KindE0ELNS_15FloatRoundStyleE2ESK_EENS1_15EpilogueDefaultEEEEEvvEEEEvNT_6ParamsE,"",@"SHT_CUDA_INFO"
	.sectionflags	@""
	.align	4


	//----- nvinfo : EIATTR_CUDA_API_VERSION
	.align		4
        /*0000*/ 	.byte	0x04, 0x37
        /*0002*/ 	.short	(.L_21 - .L_20)
.L_20:
        /*0004*/ 	.word	0x00000082


	//----- nvinfo : EIATTR_KPARAM_INFO
	.align		4
.L_21:
        /*0008*/ 	.byte	0x04, 0x17
        /*000a*/ 	.short	(.L_23 - .L_22)
.L_22:
        /*000c*/ 	.word	0x00000000
        /*0010*/ 	.short	0x0000
        /*0012*/ 	.short	0x0070
        /*0014*/ 	.byte	0x00, 0xf0, 0x01, 0x10


	//----- nvinfo : EIATTR_SPARSE_MMA_MASK
	.align		4
.L_23:
        /*0018*/ 	.byte	0x03, 0x50
        /*001a*/ 	.short	0x0000


	//----- nvinfo : EIATTR_MAXREG_COUNT
	.align		4
        /*001c*/ 	.byte	0x03, 0x1b
        /*001e*/ 	.short	0x00a8


	//----- nvinfo : EIATTR_NUM_BARRIERS
	.align		4
        /*0020*/ 	.byte	0x02, 0x4c
        /*0022*/ 	.byte	0x01
	.zero		1


	//----- nvinfo : EIATTR_EXTERNS
	.align		4
        /*0024*/ 	.byte	0x04, 0x0f
        /*0026*/ 	.short	(.L_25 - .L_24)


	//   ....[0]....
	.align		4
.L_24:
        /*0028*/ 	.word	index@(__assertfail)


	//----- nvinfo : EIATTR_MERCURY_ISA_VERSION
	.align		4
.L_25:
        /*002c*/ 	.byte	0x03, 0x5f
        /*002e*/ 	.short	0x0101


	//----- nvinfo : EIATTR_INT_WARP_WIDE_INSTR_OFFSETS
	.align		4
        /*0030*/ 	.byte	0x04, 0x31
        /*0032*/ 	.short	(.L_27 - .L_26)


	//   ....[0]....
.L_26:
        /*0034*/ 	.word	0x00000440


	//   ....[1]....
        /*0038*/ 	.word	0x00000470


	//   ....[2]....
        /*003c*/ 	.word	0x00000630


	//   ....[3]....
        /*0040*/ 	.word	0x00002520


	//----- nvinfo : EIATTR_COOP_GROUP_MASK_REGIDS
	.align		4
.L_27:
        /*0044*/ 	.byte	0x04, 0x29
        /*0046*/ 	.short	(.L_29 - .L_28)


	//   ....[0]....
.L_28:
        /*0048*/ 	.word	0xffffffff


	//   ....[1]....
        /*004c*/ 	.word	0xffffffff


	//   ....[2]....
        /*0050*/ 	.word	0xffffffff


	//   ....[3]....
        /*0054*/ 	.word	0xffffffff


	//   ....[4]....
        /*0058*/ 	.word	0xffffffff


	//   ....[5]....
        /*005c*/ 	.word	0xffffffff


	//----- nvinfo : EIATTR_COOP_GROUP_INSTR_OFFSETS
	.align		4
.L_29:
        /*0060*/ 	.byte	0x04, 0x28
        /*0062*/ 	.short	(.L_31 - .L_30)


	//   ....[0]....
.L_30:
        /*0064*/ 	.word	0x00000060


	//   ....[1]....
        /*0068*/ 	.word	0x00000070


	//   ....[2]....
        /*006c*/ 	.word	0x00000130


	//   ....[3]....
        /*0070*/ 	.word	0x00000290


	//   ....[4]....
        /*0074*/ 	.word	0x000007b0


	//   ....[5]....
        /*0078*/ 	.word	0x00001200


	//----- nvinfo : EIATTR_REG_RECONFIG
	.align		4
.L_31:
        /*007c*/ 	.byte	0x01, 0x54
	.zero		2


	//----- nvinfo : EIATTR_SYSCALL_OFFSETS
	.align		4
        /*0080*/ 	.byte	0x04, 0x46
        /*0082*/ 	.short	(.L_33 - .L_32)


	//   ....[0]....
.L_32:
        /*0084*/ 	.word	0x000013c0


	//----- nvinfo : EIATTR_MBARRIER_INSTR_OFFSETS
	.align		4
.L_33:
        /*0088*/ 	.byte	0x04, 0x39
        /*008a*/ 	.short	(.L_35 - .L_34)


	//   ....[0]....
.L_34:
        /*008c*/ 	.word	0x00000230
        /*0090*/ 	.word	0x000000ff
        /*0094*/ 	.word	0x00000000
        /*0098*/ 	.short	0x0100
        /*009a*/ 	.byte	0x08
	.zero		1


	//   ....[1]....
        /*009c*/ 	.word	0x00000240
        /*00a0*/ 	.word	0x000000ff
        /*00a4*/ 	.word	0x00000010
        /*00a8*/ 	.short	0x0100
        /*00aa*/ 	.byte	0x08
	.zero		1


	//   ....[2]....
        /*00ac*/ 	.word	0x00000250
        /*00b0*/ 	.word	0x000000ff
        /*00b4*/ 	.word	0x00000008
        /*00b8*/ 	.short	0x0100
        /*00ba*/ 	.byte	0x08
	.zero		1


	//   ....[3]....
        /*00bc*/ 	.word	0x00000260
        /*00c0*/ 	.word	0x000000ff
        /*00c4*/ 	.word	0x00000018
        /*00c8*/ 	.short	0x0100
        /*00ca*/ 	.byte	0x08
	.zero		1


	//   ....[4]....
        /*00cc*/ 	.word	0x000006b0
        /*00d0*/ 	.word	0x000000ff
        /*00d4*/ 	.word	0x00000030
        /*00d8*/ 	.short	0x0100
        /*00da*/ 	.byte	0x06
	.zero		1


	//   ....[5]....
        /*00dc*/ 	.word	0x00000740
        /*00e0*/ 	.word	0x000000ff
        /*00e4*/ 	.word	0x00000038
        /*00e8*/ 	.short	0x0100
        /*00ea*/ 	.byte	0x06
	.zero		1


	//   ....[6]....
        /*00ec*/ 	.word	0x00001480
        /*00f0*/ 	.word	0x00000003
        /*00f4*/ 	.word	0x00000000
        /*00f8*/ 	.short	0x010a
        /*00fa*/ 	.byte	0x3f
	.zero		1


	//   ....[7]....
        /*00fc*/ 	.word	0x000014c0
        /*0100*/ 	.word	0x00000003
        /*0104*/ 	.word	0x00000000
        /*0108*/ 	.short	0x010a
        /*010a*/ 	.byte	0x3f
	.zero		1


	//   ....[8]....
        /*010c*/ 	.word	0x00001ce0
        /*0110*/ 	.word	0x00000005
        /*0114*/ 	.word	0x00000000
        /*0118*/ 	.short	0x010a
        /*011a*/ 	.byte	0x3f
	.zero		1


	//   ....[9]....
        /*011c*/ 	.word	0x00001d20
        /*0120*/ 	.word	0x00000005
        /*0124*/ 	.word	0x00000000
        /*0128*/ 	.short	0x010a
        /*012a*/ 	.byte	0x3f
	.zero		1


	//   ....[10]....
        /*012c*/ 	.word	0x000023c0
        /*0130*/ 	.word	0x00000005
        /*0134*/ 	.word	0x00000000
        /*0138*/ 	.short	0x0101
        /*013a*/ 	.byte	0x3f
	.zero		1


	//   ....[11]....
        /*013c*/ 	.word	0x000025a0
        /*0140*/ 	.word	0x00000003
        /*0144*/ 	.word	0x00000000
        /*0148*/ 	.short	0x0101
        /*014a*/ 	.byte	0x3f
	.zero		1


	//   ....[12]....
        /*014c*/ 	.word	0x0000ba90
        /*0150*/ 	.word	0x00000014
        /*0154*/ 	.word	0x00000010
        /*0158*/ 	.short	0x010a
        /*015a*/ 	.byte	0x3f
	.zero		1


	//   ....[13]....
        /*015c*/ 	.word	0x0000bf30
        /*0160*/ 	.word	0x00000004
        /*0164*/ 	.word	0x00000038
        /*0168*/ 	.short	0x0101
        /*016a*/ 	.byte	0x3f
	.zero		1


	//   ....[14]....
        /*016c*/ 	.word	0x0000c640
        /*0170*/ 	.word	0x00000005
        /*0174*/ 	.word	0x00000000
        /*0178*/ 	.short	0x010a
        /*017a*/ 	.byte	0x3f
	.zero		1


	//   ....[15]....
        /*017c*/ 	.word	0x0000c6c0
        /*0180*/ 	.word	0x00000009
        /*0184*/ 	.word	0x00000000
        /*0188*/ 	.short	0x010a
        /*018a*/ 	.byte	0x3f
	.zero		1


	//   ....[16]....
        /*018c*/ 	.word	0x0000c720
        /*0190*/ 	.word	0x00000003
        /*0194*/ 	.word	0x00000000
        /*0198*/ 	.short	0x010a
        /*019a*/ 	.byte	0x3f
	.zero		1


	//   ....[17]....
        /*019c*/ 	.word	0x0000c770
        /*01a0*/ 	.word	0x00000005
        /*01a4*/ 	.word	0x00000000
        /*01a8*/ 	.short	0x010a
        /*01aa*/ 	.byte	0x3f
	.zero		1


	//   ....[18]....
        /*01ac*/ 	.word	0x0000c840
        /*01b0*/ 	.word	0x00000014
        /*01b4*/ 	.word	0x00000010
        /*01b8*/ 	.short	0x010a
        /*01ba*/ 	.byte	0x3f
	.zero		1


	//   ....[19]....
        /*01bc*/ 	.word	0x0000c910
        /*01c0*/ 	.word	0x00000005
        /*01c4*/ 	.word	0x00000000
        /*01c8*/ 	.short	0x010a
        /*01ca*/ 	.byte	0x3f
	.zero		1


	//----- nvinfo : EIATTR_NUM_MBARRIERS
	.align		4
.L_35:
        /*01cc*/ 	.byte	0x03, 0x38
        /*01ce*/ 	.short	0x0006


	//----- nvinfo : EIATTR_EXIT_INSTR_OFFSETS
	.align		4
        /*01d0*/ 	.byte	0x04, 0x1c
        /*01d2*/ 	.short	(.L_37 - .L_36)


	//   ....[0]....
.L_36:
        /*01d4*/ 	.word	0x00000910


	//   ....[1]....
        /*01d8*/ 	.word	0x00001130


	//   ....[2]....
        /*01dc*/ 	.word	0x0000b0c0


	//   ....[3]....
        /*01e0*/ 	.word	0x0000b620


	//   ....[4]....
        /*01e4*/ 	.word	0x0000c710


	//----- nvinfo : EIATTR_MAX_THREADS
	.align		4
.L_37:
        /*01e8*/ 	.byte	0x04, 0x05
        /*01ea*/ 	.short	(.L_39 - .L_38)
.L_38:
        /*01ec*/ 	.word	0x00000180
        /*01f0*/ 	.word	0x00000001
        /*01f4*/ 	.word	0x00000001


	//----- nvinfo : EIATTR_CRS_STACK_SIZE
	.align		4
.L_39:
        /*01f8*/ 	.byte	0x04, 0x1e
        /*01fa*/ 	.short	(.L_41 - .L_40)
.L_40:
        /*01fc*/ 	.word	0x00000000


	//----- nvinfo : EIATTR_CBANK_PARAM_SIZE
	.align		4
.L_41:
        /*0200*/ 	.byte	0x03, 0x19
        /*0202*/ 	.short	0x0470


	//----- nvinfo : EIATTR_PARAM_CBANK
	.align		4
        /*0204*/ 	.byte	0x04, 0x0a
        /*0206*/ 	.short	(.L_43 - .L_42)
	.align		4
.L_42:
        /*0208*/ 	.word	index@(.nv.constant0._ZN7cutlass13device_kernelINS_4gemm6kernel13GemmUniversalIN4cute5tupleIJiiiiEEENS1_10collective13CollectiveMmaINS1_34MainloopSm90TmaGmmaWarpSpecializedILi2ENS5_IJNS4_1CILi2EEESB_NSA_ILi1EEEEEENS1_35KernelTmaWarpSpecializedCooperativeEEENS5_IJNSA_ILi256EEENSA_ILi128EEENSA_ILi64EEEEEENS_10tfloat32_tENS5_IJlSC_lEEESK_SL_NS4_8TiledMMAINS4_8MMA_AtomIJNS4_4SM904GMMA30MMA_64x128x8_F32TF32TF32_SS_TNILNSP_7ScaleInE1ELSR_1EEEEEENS4_6LayoutINS5_IJSB_SC_SC_EEENS5_IJSC_NSA_ILi0EEESW_EEEEENS5_IJNS4_10UnderscoreESZ_SZ_EEEEENS4_23SM90_TMA_LOAD_MULTICASTENS4_14ComposedLayoutINS4_7SwizzleILi3ELi4ELi3EEENS4_18smem_ptr_flag_bitsILi32EEENSU_INS5_IJNSA_ILi8EEENSA_ILi32EEEEEENS5_IJS19_SC_EEEEEEEvNS4_8identityES12_S1D_vS1E_EENS_8epilogue10collective6detail29Sm90TmaWarpSpecializedAdapterINS1H_15DefaultEpilogueISK_SL_SL_NS1G_6thread17LinearCombinationISK_Li1EffLNS1L_9ScaleType4KindE0ELNS_15FloatRoundStyleE2ESK_EENS1_15EpilogueDefaultEEEEEvvEEEEvNT_6ParamsE)
        /*020c*/ 	.short	0x0210
        /*020e*/ 	.short	0x0470


	//----- nvinfo : EIATTR_SW_WAR
	.align		4
.L_43:
        /*0210*/ 	.byte	0x04, 0x36
        /*0212*/ 	.short	(.L_45 - .L_44)
.L_44:
        /*0214*/ 	.word	0x00000008
.L_45:


//--------------------- .nv.callgraph             --------------------------
	.section	.nv.callgraph,"",@"SHT_CUDA_CALLGRAPH"
	.align	4
	.sectionentsize	8
	.align		4
        /*0000*/ 	.word	0x00000000
	.align		4
        /*0004*/ 	.word	0xffffffff
	.align		4
        /*0008*/ 	.word	index@(_ZN7cutlass13device_kernelINS_4gemm6kernel13GemmUniversalIN4cute5tupleIJiiiiEEENS1_10collective13CollectiveMmaINS1_34MainloopSm90TmaGmmaWarpSpecializedILi2ENS5_IJNS4_1CILi2EEESB_NSA_ILi1EEEEEENS1_35KernelTmaWarpSpecializedCooperativeEEENS5_IJNSA_ILi256EEENSA_ILi128EEENSA_ILi64EEEEEENS_10tfloat32_tENS5_IJlSC_lEEESK_SL_NS4_8TiledMMAINS4_8MMA_AtomIJNS4_4SM904GMMA30MMA_64x128x8_F32TF32TF32_SS_TNILNSP_7ScaleInE1ELSR_1EEEEEENS4_6LayoutINS5_IJSB_SC_SC_EEENS5_IJSC_NSA_ILi0EEESW_EEEEENS5_IJNS4_10UnderscoreESZ_SZ_EEEEENS4_23SM90_TMA_LOAD_MULTICASTENS4_14ComposedLayoutINS4_7SwizzleILi3ELi4ELi3EEENS4_18smem_ptr_flag_bitsILi32EEENSU_INS5_IJNSA_ILi8EEENSA_ILi32EEEEEENS5_IJS19_SC_EEEEEEEvNS4_8identityES12_S1D_vS1E_EENS_8epilogue10collective6detail29Sm90TmaWarpSpecializedAdapterINS1H_15DefaultEpilogueISK_SL_SL_NS1G_6thread17LinearCombinationISK_Li1EffLNS1L_9ScaleType4KindE0ELNS_15FloatRoundStyleE2ESK_EENS1_15EpilogueDefaultEEEEEvvEEEEvNT_6ParamsE)
	.align		4
        /*000c*/ 	.word	index@(__assertfail)
	.align		4
        /*0010*/ 	.word	0x00000000
	.align		4
        /*0014*/ 	.word	0xfffffffe
	.align		4
        /*0018*/ 	.word	0x00000000
	.align		4
        /*001c*/ 	.word	0xfffffffd
	.align		4
        /*0020*/ 	.word	0x00000000
	.align		4
        /*0024*/ 	.word	0xfffffffc


//--------------------- .nv.constant4             --------------------------
	.section	.nv.constant4,"a",@progbits
	.align	8
	.align		8
.nv.constant4:
        /*0000*/ 	.dword	__assertfail
	.align		8
        /*0008*/ 	.dword	__unnamed_1
	.align		8
        /*0010*/ 	.dword	_ZN40_INTERNAL_ef332a73_4_k_cu_341960a6_208344cuda3std3__45__cpo5beginE
	.align		8
        /*0018*/ 	.dword	_ZN40_INTERNAL_ef332a73_4_k_cu_341960a6_208344cuda3std3__45__cpo3endE
	.align		8
        /*0020*/ 	.dword	_ZN40_INTERNAL_ef332a73_4_k_cu_341960a6_208344cuda3std3__45__cpo6cbeginE
	.align		8
        /*0028*/ 	.dword	_ZN40_INTERNAL_ef332a73_4_k_cu_341960a6_208344cuda3std3__45__cpo4cendE
	.align		8
        /*0030*/ 	.dword	_ZN40_INTERNAL_ef332a73_4_k_cu_341960a6_208344cuda3std3__442_GLOBAL__N__ef332a73_4_k_cu_341960a6_208346ignoreE
	.align		8
        /*0038*/ 	.dword	_ZN40_INTERNAL_ef332a73_4_k_cu_341960a6_208344cuda3std3__419piecewise_constructE
	.align		8
        /*0040*/ 	.dword	_ZN40_INTERNAL_ef332a73_4_k_cu_341960a6_208344cuda3std3__48in_placeE
	.align		8
        /*0048*/ 	.dword	_ZN40_INTERNAL_ef332a73_4_k_cu_341960a6_208344cuda3std6ranges3__45__cpo4swapE
	.align		8
        /*0050*/ 	.dword	_ZN40_INTERNAL_ef332a73_4_k_cu_341960a6_208344cuda3std6ranges3__45__cpo9iter_moveE
	.align		8
        /*0058*/ 	.dword	_ZN40_INTERNAL_ef332a73_4_k_cu_341960a6_208344cute7productE
	.align		8
        /*0060*/ 	.dword	_ZN40_INTERNAL_ef332a73_4_k_cu_341960a6_208344cute1_E
	.align		8
        /*0068*/ 	.dword	$str$22
	.align		8
        /*0070*/ 	.dword	$str$23


//--------------------- .text._ZN7cutlass13device_kernelINS_4gemm6kernel13GemmUniversalIN4cute5tupleIJiiiiEEENS1_10collective13CollectiveMmaINS1_34MainloopSm90TmaGmmaWarpSpecializedILi2ENS5_IJNS4_1CILi2EEESB_NSA_ILi1EEEEEENS1_35KernelTmaWarpSpecializedCooperativeEEENS5_IJNSA_ILi256EEENSA_ILi128EEENSA_ILi64EEEEEENS_10tfloat32_tENS5_IJlSC_lEEESK_SL_NS4_8TiledMMAINS4_8MMA_AtomIJNS4_4SM904GMMA30MMA_64x128x8_F32TF32TF32_SS_TNILNSP_7ScaleInE1ELSR_1EEEEEENS4_6LayoutINS5_IJSB_SC_SC_EEENS5_IJSC_NSA_ILi0EEESW_EEEEENS5_IJNS4_10UnderscoreESZ_SZ_EEEEENS4_23SM90_TMA_LOAD_MULTICASTENS4_14ComposedLayoutINS4_7SwizzleILi3ELi4ELi3EEENS4_18smem_ptr_flag_bitsILi32EEENSU_INS5_IJNSA_ILi8EEENSA_ILi32EEEEEENS5_IJS19_SC_EEEEEEEvNS4_8identityES12_S1D_vS1E_EENS_8epilogue10collective6detail29Sm90TmaWarpSpecializedAdapterINS1H_15DefaultEpilogueISK_SL_SL_NS1G_6thread17LinearCombinationISK_Li1EffLNS1L_9ScaleType4KindE0ELNS_15FloatRoundStyleE2ESK_EENS1_15EpilogueDefaultEEEEEvvEEEEvNT_6ParamsE --------------------------
	.section	.text._ZN7cutlass13device_kernelINS_4gemm6kernel13GemmUniversalIN4cute5tupleIJiiiiEEENS1_10collective13CollectiveMmaINS1_34MainloopSm90TmaGmmaWarpSpecializedILi2ENS5_IJNS4_1CILi2EEESB_NSA_ILi1EEEEEENS1_35KernelTmaWarpSpecializedCooperativeEEENS5_IJNSA_ILi256EEENSA_ILi128EEENSA_ILi64EEEEEENS_10tfloat32_tENS5_IJlSC_lEEESK_SL_NS4_8TiledMMAINS4_8MMA_AtomIJNS4_4SM904GMMA30MMA_64x128x8_F32TF32TF32_SS_TNILNSP_7ScaleInE1ELSR_1EEEEEENS4_6LayoutINS5_IJSB_SC_SC_EEENS5_IJSC_NSA_ILi0EEESW_EEEEENS5_IJNS4_10UnderscoreESZ_SZ_EEEEENS4_23SM90_TMA_LOAD_MULTICASTENS4_14ComposedLayoutINS4_7SwizzleILi3ELi4ELi3EEENS4_18smem_ptr_flag_bitsILi32EEENSU_INS5_IJNSA_ILi8EEENSA_ILi32EEEEEENS5_IJS19_SC_EEEEEEEvNS4_8identityES12_S1D_vS1E_EENS_8epilogue10collective6detail29Sm90TmaWarpSpecializedAdapterINS1H_15DefaultEpilogueISK_SL_SL_NS1G_6thread17LinearCombinationISK_Li1EffLNS1L_9ScaleType4KindE0ELNS_15FloatRoundStyleE2ESK_EENS1_15EpilogueDefaultEEEEEvvEEEEvNT_6ParamsE,"ax",@progbits
	.align	128
.text._ZN7cutlass13device_kernelINS_4gemm6kernel13GemmUniversalIN4cute5tupleIJiiiiEEENS1_10collective13CollectiveMmaINS1_34MainloopSm90TmaGmmaWarpSpecializedILi2ENS5_IJNS4_1CILi2EEESB_NSA_ILi1EEEEEENS1_35KernelTmaWarpSpecializedCooperativeEEENS5_IJNSA_ILi256EEENSA_ILi128EEENSA_ILi64EEEEEENS_10tfloat32_tENS5_IJlSC_lEEESK_SL_NS4_8TiledMMAINS4_8MMA_AtomIJNS4_4SM904GMMA30MMA_64x128x8_F32TF32TF32_SS_TNILNSP_7ScaleInE1ELSR_1EEEEEENS4_6LayoutINS5_IJSB_SC_SC_EEENS5_IJSC_NSA_ILi0EEESW_EEEEENS5_IJNS4_10UnderscoreESZ_SZ_EEEEENS4_23SM90_TMA_LOAD_MULTICASTENS4_14ComposedLayoutINS4_7SwizzleILi3ELi4ELi3EEENS4_18smem_ptr_flag_bitsILi32EEENSU_INS5_IJNSA_ILi8EEENSA_ILi32EEEEEENS5_IJS19_SC_EEEEEEEvNS4_8identityES12_S1D_vS1E_EENS_8epilogue10collective6detail29Sm90TmaWarpSpecializedAdapterINS1H_15DefaultEpilogueISK_SL_SL_NS1G_6thread17LinearCombinationISK_Li1EffLNS1L_9ScaleType4KindE0ELNS_15FloatRoundStyleE2ESK_EENS1_15EpilogueDefaultEEEEEvvEEEEvNT_6ParamsE:
        .type           _ZN7cutlass13device_kernelINS_4gemm6kernel13GemmUniversalIN4cute5tupleIJiiiiEEENS1_10collective13CollectiveMmaINS1_34MainloopSm90TmaGmmaWarpSpecializedILi2ENS5_IJNS4_1CILi2EEESB_NSA_ILi1EEEEEENS1_35KernelTmaWarpSpecializedCooperativeEEENS5_IJNSA_ILi256EEENSA_ILi128EEENSA_ILi64EEEEEENS_10tfloat32_tENS5_IJlSC_lEEESK_SL_NS4_8TiledMMAINS4_8MMA_AtomIJNS4_4SM904GMMA30MMA_64x128x8_F32TF32TF32_SS_TNILNSP_7ScaleInE1ELSR_1EEEEEENS4_6LayoutINS5_IJSB_SC_SC_EEENS5_IJSC_NSA_ILi0EEESW_EEEEENS5_IJNS4_10UnderscoreESZ_SZ_EEEEENS4_23SM90_TMA_LOAD_MULTICASTENS4_14ComposedLayoutINS4_7SwizzleILi3ELi4ELi3EEENS4_18smem_ptr_flag_bitsILi32EEENSU_INS5_IJNSA_ILi8EEENSA_ILi32EEEEEENS5_IJS19_SC_EEEEEEEvNS4_8identityES12_S1D_vS1E_EENS_8epilogue10collective6detail29Sm90TmaWarpSpecializedAdapterINS1H_15DefaultEpilogueISK_SL_SL_NS1G_6thread17LinearCombinationISK_Li1EffLNS1L_9ScaleType4KindE0ELNS_15FloatRoundStyleE2ESK_EENS1_15EpilogueDefaultEEEEEvvEEEEvNT_6ParamsE,@function
        .size           _ZN7cutlass13device_kernelINS_4gemm6kernel13GemmUniversalIN4cute5tupleIJiiiiEEENS1_10collective13CollectiveMmaINS1_34MainloopSm90TmaGmmaWarpSpecializedILi2ENS5_IJNS4_1CILi2EEESB_NSA_ILi1EEEEEENS1_35KernelTmaWarpSpecializedCooperativeEEENS5_IJNSA_ILi256EEENSA_ILi128EEENSA_ILi64EEEEEENS_10tfloat32_tENS5_IJlSC_lEEESK_SL_NS4_8TiledMMAINS4_8MMA_AtomIJNS4_4SM904GMMA30MMA_64x128x8_F32TF32TF32_SS_TNILNSP_7ScaleInE1ELSR_1EEEEEENS4_6LayoutINS5_IJSB_SC_SC_EEENS5_IJSC_NSA_ILi0EEESW_EEEEENS5_IJNS4_10UnderscoreESZ_SZ_EEEEENS4_23SM90_TMA_LOAD_MULTICASTENS4_14ComposedLayoutINS4_7SwizzleILi3ELi4ELi3EEENS4_18smem_ptr_flag_bitsILi32EEENSU_INS5_IJNSA_ILi8EEENSA_ILi32EEEEEENS5_IJS19_SC_EEEEEEEvNS4_8identityES12_S1D_vS1E_EENS_8epilogue10collective6detail29Sm90TmaWarpSpecializedAdapterINS1H_15DefaultEpilogueISK_SL_SL_NS1G_6thread17LinearCombinationISK_Li1EffLNS1L_9ScaleType4KindE0ELNS_15FloatRoundStyleE2ESK_EENS1_15EpilogueDefaultEEEEEvvEEEEvNT_6ParamsE,(.L_x_319 - _ZN7cutlass13device_kernelINS_4gemm6kernel13GemmUniversalIN4cute5tupleIJiiiiEEENS1_10collective13CollectiveMmaINS1_34MainloopSm90TmaGmmaWarpSpecializedILi2ENS5_IJNS4_1CILi2EEESB_NSA_ILi1EEEEEENS1_35KernelTmaWarpSpecializedCooperativeEEENS5_IJNSA_ILi256EEENSA_ILi128EEENSA_ILi64EEEEEENS_10tfloat32_tENS5_IJlSC_lEEESK_SL_NS4_8TiledMMAINS4_8MMA_AtomIJNS4_4SM904GMMA30MMA_64x128x8_F32TF32TF32_SS_TNILNSP_7ScaleInE1ELSR_1EEEEEENS4_6LayoutINS5_IJSB_SC_SC_EEENS5_IJSC_NSA_ILi0EEESW_EEEEENS5_IJNS4_10UnderscoreESZ_SZ_EEEEENS4_23SM90_TMA_LOAD_MULTICASTENS4_14ComposedLayoutINS4_7SwizzleILi3ELi4ELi3EEENS4_18smem_ptr_flag_bitsILi32EEENSU_INS5_IJNSA_ILi8EEENSA_ILi32EEEEEENS5_IJS19_SC_EEEEEEEvNS4_8identityES12_S1D_vS1E_EENS_8epilogue10collective6detail29Sm90TmaWarpSpecializedAdapterINS1H_15DefaultEpilogueISK_SL_SL_NS1G_6thread17LinearCombinationISK_Li1EffLNS1L_9ScaleType4KindE0ELNS_15FloatRoundStyleE2ESK_EENS1_15EpilogueDefaultEEEEEvvEEEEvNT_6ParamsE)
        .other          _ZN7cutlass13device_kernelINS_4gemm6kernel13GemmUniversalIN4cute5tupleIJiiiiEEENS1_10collective13CollectiveMmaINS1_34MainloopSm90TmaGmmaWarpSpecializedILi2ENS5_IJNS4_1CILi2EEESB_NSA_ILi1EEEEEENS1_35KernelTmaWarpSpecializedCooperativeEEENS5_IJNSA_ILi256EEENSA_ILi128EEENSA_ILi64EEEEEENS_10tfloat32_tENS5_IJlSC_lEEESK_SL_NS4_8TiledMMAINS4_8MMA_AtomIJNS4_4SM904GMMA30MMA_64x128x8_F32TF32TF32_SS_TNILNSP_7ScaleInE1ELSR_1EEEEEENS4_6LayoutINS5_IJSB_SC_SC_EEENS5_IJSC_NSA_ILi0EEESW_EEEEENS5_IJNS4_10UnderscoreESZ_SZ_EEEEENS4_23SM90_TMA_LOAD_MULTICASTENS4_14ComposedLayoutINS4_7SwizzleILi3ELi4ELi3EEENS4_18smem_ptr_flag_bitsILi32EEENSU_INS5_IJNSA_ILi8EEENSA_ILi32EEEEEENS5_IJS19_SC_EEEEEEEvNS4_8identityES12_S1D_vS1E_EENS_8epilogue10collective6detail29Sm90TmaWarpSpecializedAdapterINS1H_15DefaultEpilogueISK_SL_SL_NS1G_6thread17LinearCombinationISK_Li1EffLNS1L_9ScaleType4KindE0ELNS_15FloatRoundStyleE2ESK_EENS1_15EpilogueDefaultEEEEEvvEEEEvNT_6ParamsE,@"STO_CUDA_ENTRY STV_DEFAULT"
_ZN7cutlass13device_kernelINS_4gemm6kernel13GemmUniversalIN4cute5tupleIJiiiiEEENS1_10collective13CollectiveMmaINS1_34MainloopSm90TmaGmmaWarpSpecializedILi2ENS5_IJNS4_1CILi2EEESB_NSA_ILi1EEEEEENS1_35KernelTmaWarpSpecializedCooperativeEEENS5_IJNSA_ILi256EEENSA_ILi128EEENSA_ILi64EEEEEENS_10tfloat32_tENS5_IJlSC_lEEESK_SL_NS4_8TiledMMAINS4_8MMA_AtomIJNS4_4SM904GMMA30MMA_64x128x8_F32TF32TF32_SS_TNILNSP_7ScaleInE1ELSR_1EEEEEENS4_6LayoutINS5_IJSB_SC_SC_EEENS5_IJSC_NSA_ILi0EEESW_EEEEENS5_IJNS4_10UnderscoreESZ_SZ_EEEEENS4_23SM90_TMA_LOAD_MULTICASTENS4_14ComposedLayoutINS4_7SwizzleILi3ELi4ELi3EEENS4_18smem_ptr_flag_bitsILi32EEENSU_INS5_IJNSA_ILi8EEENSA_ILi32EEEEEENS5_IJS19_SC_EEEEEEEvNS4_8identityES12_S1D_vS1E_EENS_8epilogue10collective6detail29Sm90TmaWarpSpecializedAdapterINS1H_15DefaultEpilogueISK_SL_SL_NS1G_6thread17LinearCombinationISK_Li1EffLNS1L_9ScaleType4KindE0ELNS_15FloatRoundStyleE2ESK_EENS1_15EpilogueDefaultEEEEEvvEEEEvNT_6ParamsE:
[----:B------:R-:W0:Y:S01]  /*0000*/  LDC R1, c[0x0][0x28] ;  /* 0x00000a00ff017b82 */ /* 0x000e220000000800 */
[----:B------:R-:W1:Y:S01]  /*0010*/  S2R R18, SR_TID.X ;  /* 0x0000000000127919 */ /* 0x000e620000002100 */
[----:B------:R-:W-:Y:S01]  /*0020*/  ELECT P0, URZ, PT ;  /* 0x00000000003f782f */ /* 0x000fe20003800000 */
[----:B------:R-:W-:Y:S01]  /*0030*/  BSSY B0, `(.L_x_0) ;  /* 0x000000f000007945 */ /* 0x000fe20003800000 */
[--C-:B-1----:R-:W-:Y:S02]  /*0040*/  SHF.R.U32.HI R0, RZ, 0x5, R18.reuse ;  /* 0x00000005ff007819 */ /* 0x102fe40000011612 */
[----:B------:R-:W-:-:S03]  /*0050*/  SHF.R.U32.HI R3, RZ, 0x7, R18 ;  /* 0x00000007ff037819 */ /* 0x000fc60000011612 */
[----:B------:R-:W1:Y:S04]  /*0060*/  SHFL.IDX PT, R2, R0, RZ, 0x1f ;  /* 0x00001fff00027589 */ /* 0x000e6800000e0000 */
[----:B------:R2:W3:Y:S01]  /*0070*/  SHFL.IDX PT, R5, R3, RZ, 0x1f ;  /* 0x00001fff03057589 */ /* 0x0004e200000e0000 */
[----:B-1----:R-:W-:-:S13]  /*0080*/  ISETP.NE.OR P0, PT, R2, RZ, !P0 ;  /* 0x000000ff0200720c */ /* 0x002fda0004705670 */
[----:B0-23--:R-:W-:Y:S05]  /*0090*/  @P0 BRA `(.L_x_1) ;  /* 0x0000000000200947 */ /* 0x00dfea0003800000 */
[----:B------:R-:W-:Y:S02]  /*00a0*/  ULDC.64 UR4, c[0x0][0x198] ;  /* 0x0000660000047ab9 */ /* 0x000fe40000000a00 */
[----:B------:R-:W-:Y:S02]  /*00b0*/  UIADD3 UR6, UP0, UR4, 0xf0, URZ ;  /* 0x000000f004067890 */ /* 0x000fe4000ff1e03f */
[----:B------:R-:W-:Y:S02]  /*00c0*/  UIADD3 UR4, UP1, UR4, 0x1f0, URZ ;  /* 0x000001f004047890 */ /* 0x000fe4000ff3e03f */
[----:B------:R-:W-:Y:S02]  /*00d0*/  UIADD3.X UR7, URZ, UR5, URZ, UP0, !UPT ;  /* 0x000000053f077290 */ /* 0x000fe400087fe43f */
[----:B------:R-:W-:-:S07]  /*00e0*/  UIADD3.X UR5, URZ, UR5, URZ, UP1, !UPT ;  /* 0x000000053f057290 */ /* 0x000fce0008ffe43f */
[----:B------:R0:W-:Y:S02]  /*00f0*/  UTMACCTL.PF [UR6] ;  /* 0x00000000060079b9 */ /* 0x0001e40008040000 */
[----:B------:R0:W-:Y:S02]  /*0100*/  UTMACCTL.PF [UR4] ;  /* 0x00000000040079b9 */ /* 0x0001e40008040000 */
[----:B0-----:R-:W-:Y:S01]  /*0110*/  NOP ;  /* 0x0000000000007918 */ /* 0x001fe20000000000 */
.L_x_1:
[----:B------:R-:W-:Y:S05]  /*0120*/  BSYNC B0 ;  /* 0x0000000000007941 */ /* 0x000fea0003800000 */
.L_x_0:
[----:B------:R-:W0:Y:S02]  /*0130*/  SHFL.IDX PT, R3, R0, RZ, 0x1f ;  /* 0x00001fff00037589 */ /* 0x000e2400000e0000 */
[----:B0-----:R-:W-:-:S13]  /*0140*/  ISETP.NE.AND P0, PT, R3, RZ, PT ;  /* 0x000000ff0300720c */ /* 0x001fda0003f05270 */
[----:B------:R-:W-:Y:S05]  /*0150*/  @P0 BRA `(.L_x_2) ;  /* 0x0000000000480947 */ /* 0x000fea0003800000 */
[----:B------:R-:W0:Y:S01]  /*0160*/  S2UR UR8, SR_CgaCtaId ;  /* 0x00000000000879c3 */ /* 0x000e220000008800 */
[----:B------:R-:W-:Y:S01]  /*0170*/  UMOV UR4, 0x400 ;  /* 0x0000040000047882 */ /* 0x000fe20000000000 */
[----:B------:R-:W-:Y:S01]  /*0180*/  UMOV UR5, 0x1 ;  /* 0x0000000100057882 */ /* 0x000fe20000000000 */
[----:B------:R-:W-:Y:S01]  /*0190*/  UMOV UR6, 0x6 ;  /* 0x0000000600067882 */ /* 0x000fe20000000000 */
[----:B------:R-:W-:Y:S01]  /*01a0*/  ELECT P0, URZ, PT ;  /* 0x00000000003f782f */ /* 0x000fe20003800000 */
[----:B------:R-:W-:-:S04]  /*01b0*/  UIADD3 UR6, -UR6, 0x100000, URZ ;  /* 0x0010000006067890 */ /* 0x000fc8000fffe13f */
[----:B------:R-:W-:Y:S02]  /*01c0*/  USHF.L.U32 UR7, UR6, 0xb, URZ ;  /* 0x0000000b06077899 */ /* 0x000fe4000800063f */
[----:B------:R-:W-:Y:S02]  /*01d0*/  USHF.L.U32 UR6, UR6, 0x1, URZ ;  /* 0x0000000106067899 */ /* 0x000fe4000800063f */
[----:B0-----:R-:W-:Y:S02]  /*01e0*/  ULEA UR8, UR8, UR4, 0x18 ;  /* 0x0000000408087291 */ /* 0x001fe4000f8ec03f */
[----:B------:R-:W-:-:S04]  /*01f0*/  UIADD3 UR4, -UR5, 0x100000, URZ ;  /* 0x0010000005047890 */ /* 0x000fc8000fffe13f */
[----:B------:R-:W-:Y:S02]  /*0200*/  USHF.L.U32 UR5, UR4, 0xb, URZ ;  /* 0x0000000b04057899 */ /* 0x000fe4000800063f */
[----:B------:R-:W-:Y:S01]  /*0210*/  USHF.L.U32 UR4, UR4, 0x1, URZ ;  /* 0x0000000104047899 */ /* 0x000fe2000800063f */
[----:B------:R-:W0:Y:S11]  /*0220*/  FENCE.VIEW.ASYNC.S ;  /* 0x00000000000073c6 */ /* 0x000e360000000000 */
[----:B0-----:R0:W1:Y:S01]  /*0230*/  SYNCS.EXCH.64 URZ, [UR8], UR4 ;  /* 0x00000004083f75b2 */ /* 0x0010620008000100 */
[----:B------:R0:W2:Y:S01]  /*0240*/  SYNCS.EXCH.64 URZ, [UR8+0x10], UR6 ;  /* 0x00001006083f75b2 */ /* 0x0000a20008000100 */
[----:B------:R0:W3:Y:S01]  /*0250*/  SYNCS.EXCH.64 URZ, [UR8+0x8], UR4 ;  /* 0x00000804083f75b2 */ /* 0x0000e20008000100 */
[----:B------:R0:W4:Y:S01]  /*0260*/  SYNCS.EXCH.64 URZ, [UR8+0x18], UR6 ;  /* 0x00001806083f75b2 */ /* 0x0001220008000100 */
[----:B------:R-:W-:Y:S01]  /*0270*/  NOP ;  /* 0x0000000000007918 */ /* 0x000fe20000000000 */
.L_x_2:
[----:B------:R-:W-:Y:S01]  /*0280*/  SHF.R.S32.HI R7, RZ, 0x1f, R18 ;  /* 0x0000001fff077819 */ /* 0x000fe20000011412 */
[----:B------:R-:W5:Y:S01]  /*0290*/  SHFL.IDX PT, R0, R0, RZ, 0x1f ;  /* 0x00001fff00007589 */ /* 0x000f6200000e0000 */
[----:B0-----:R-:W0:Y:S01]  /*02a0*/  S2UR UR8, SR_CTAID.X ;  /* 0x00000000000879c3 */ /* 0x001e220000002500 */
[----:B------:R-:W-:Y:S02]  /*02b0*/  ELECT P0, URZ, PT ;  /* 0x00000000003f782f */ /* 0x000fe40003800000 */
[----:B------:R-:W-:Y:S01]  /*02c0*/  LEA.HI R7, R7, R18, RZ, 0x7 ;  /* 0x0000001207077211 */ /* 0x000fe200078f38ff */
[----:B------:R-:W1:Y:S01]  /*02d0*/  S2R R4, SR_CTAID.Y ;  /* 0x0000000000047919 */ /* 0x000e620000002600 */
[----:B------:R-:W-:Y:S01]  /*02e0*/  SHF.R.S32.HI R8, RZ, 0x1f, R3 ;  /* 0x0000001fff087819 */ /* 0x000fe20000011403 */
[----:B------:R-:W-:Y:S01]  /*02f0*/  ULDC UR4, c[0x0][0x150] ;  /* 0x0000540000047ab9 */ /* 0x000fe20000000800 */
[----:B------:R-:W-:Y:S01]  /*0300*/  LOP3.LUT R7, R7, 0xffffff80, RZ, 0xc0, !PT ;  /* 0xffffff8007077812 */ /* 0x000fe200078ec0ff */
[----:B------:R-:W-:Y:S01]  /*0310*/  NOP ;  /* 0x0000000000007918 */ /* 0x000fe20000000000 */
[----:B------:R-:W-:Y:S01]  /*0320*/  LEA.HI R8, R8, R3, RZ, 0x2 ;  /* 0x0000000308087211 */ /* 0x000fe200078f10ff */
[----:B------:R-:W2:Y:S01]  /*0330*/  LDC R10, c[0x0][0x144] ;  /* 0x00005100ff0a7b82 */ /* 0x000ea20000000800 */
[----:B------:R-:W-:Y:S01]  /*0340*/  NOP ;  /* 0x0000000000007918 */ /* 0x000fe20000000000 */
[----:B------:R-:W-:Y:S01]  /*0350*/  IMAD.IADD R6, R18, 0x1, -R7 ;  /* 0x0000000112067824 */ /* 0x000fe200078e0a07 */
[----:B------:R-:W-:Y:S01]  /*0360*/  LOP3.LUT R8, R8, 0x3ffffffc, RZ, 0xc0, !PT ;  /* 0x3ffffffc08087812 */ /* 0x000fe200078ec0ff */
[----:B------:R-:W-:Y:S01]  /*0370*/  IMAD.MOV.U32 R22, RZ, RZ, 0x1 ;  /* 0x00000001ff167424 */ /* 0x000fe200078e00ff */
[----:B------:R-:W-:-:S02]  /*0380*/  ISETP.NE.AND P3, PT, R5, RZ, PT ;  /* 0x000000ff0500720c */ /* 0x000fc40003f65270 */
[----:B------:R-:W-:Y:S01]  /*0390*/  SHF.R.S32.HI R7, RZ, 0x1f, R6 ;  /* 0x0000001fff077819 */ /* 0x000fe20000011406 */
[----:B------:R-:W-:Y:S01]  /*03a0*/  IMAD.IADD R8, R3, 0x1, -R8 ;  /* 0x0000000103087824 */ /* 0x000fe200078e0a08 */
[----:B------:R-:W3:Y:S02]  /*03b0*/  LDC R13, c[0x0][0x140] ;  /* 0x00005000ff0d7b82 */ /* 0x000ee40000000800 */
[----:B------:R-:W-:Y:S02]  /*03c0*/  LEA.HI R7, R7, R6, RZ, 0x3 ;  /* 0x0000000607077211 */ /* 0x000fe400078f18ff */
[----:B-----5:R-:W-:Y:S02]  /*03d0*/  ISETP.NE.OR P0, PT, R0, RZ, !P0 ;  /* 0x000000ff0000720c */ /* 0x020fe40004705670 */
[--C-:B------:R-:W-:Y:S02]  /*03e0*/  SHF.R.S32.HI R0, RZ, 0x3, R7.reuse ;  /* 0x00000003ff007819 */ /* 0x100fe40000011407 */
[----:B------:R-:W-:-:S02]  /*03f0*/  SHF.R.S32.HI R7, RZ, 0x1f, R7 ;  /* 0x0000001fff077819 */ /* 0x000fc40000011407 */
[----:B0-----:R-:W-:Y:S02]  /*0400*/  I2FP.F32.U32 R9, UR8 ;  /* 0x0000000800097c45 */ /* 0x001fe40008201000 */
[----:B------:R-:W-:-:S03]  /*0410*/  LEA.HI R7, R7, R0, RZ, 0x2 ;  /* 0x0000000007077211 */ /* 0x000fc600078f10ff */
[----:B------:R-:W-:Y:S01]  /*0420*/  FMUL R9, R9, UR4 ;  /* 0x0000000409097c20 */ /* 0x000fe20008400000 */
[----:B------:R-:W-:Y:S01]  /*0430*/  LOP3.LUT R7, R7, 0xfffffffc, RZ, 0xc0, !PT ;  /* 0xfffffffc07077812 */ /* 0x000fe200078ec0ff */
[----:B------:R-:W-:Y:S01]  /*0440*/  VOTEU.ALL UP0, P0 ;  /* 0x00000000003f7886 */ /* 0x000fe20000000000 */
[----:B-1----:R-:W-:Y:S01]  /*0450*/  I2FP.F32.U32 R3, R4 ;  /* 0x0000000400037245 */ /* 0x002fe20000201000 */
[----:B------:R-:W-:Y:S01]  /*0460*/  ULDC UR4, c[0x0][0x154] ;  /* 0x0000550000047ab9 */ /* 0x000fe20000000800 */
[----:B------:R-:W-:Y:S01]  /*0470*/  VOTEU.ALL UP1, P0 ;  /* 0x00000000003f7886 */ /* 0x000fe20000020000 */
[----:B------:R-:W0:Y:S01]  /*0480*/  F2I.U32.TRUNC.NTZ R9, R9 ;  /* 0x0000000900097305 */ /* 0x000e22000020f000 */
[----:B------:R-:W-:Y:S01]  /*0490*/  IMAD.IADD R7, R0, 0x1, -R7 ;  /* 0x0000000100077824 */ /* 0x000fe200078e0a07 */
[----:B------:R-:W1:Y:S01]  /*04a0*/  @!UP0 S2UR UR7, SR_CgaCtaId ;  /* 0x00000000000789c3 */ /* 0x000e620000008800 */
[----:B------:R-:W-:Y:S01]  /*04b0*/  FMUL R12, R3, UR4 ;  /* 0x00000004030c7c20 */ /* 0x000fe20008400000 */
[----:B------:R-:W-:Y:S01]  /*04c0*/  UMOV UR4, 0x20 ;  /* 0x0000002000047882 */ /* 0x000fe20000000000 */
[----:B------:R-:W-:Y:S01]  /*04d0*/  IMAD R8, R8, 0x4, R7 ;  /* 0x0000000408087824 */ /* 0x000fe200078e0207 */
[----:B------:R-:W-:Y:S01]  /*04e0*/  @!UP0 UMOV UR6, 0x400 ;  /* 0x0000040000068882 */ /* 0x000fe20000000000 */
[----:B------:R-:W-:-:S04]  /*04f0*/  @!UP0 UIADD3 UR4, -UR4, 0x100000, URZ ;  /* 0x0010000004048890 */ /* 0x000fc8000fffe13f */
[----:B------:R-:W-:Y:S02]  /*0500*/  @!UP0 USHF.L.U32 UR5, UR4, 0xb, URZ ;  /* 0x0000000b04058899 */ /* 0x000fe4000800063f */
[----:B------:R-:W-:Y:S01]  /*0510*/  @!UP0 USHF.L.U32 UR4, UR4, 0x1, URZ ;  /* 0x0000000104048899 */ /* 0x000fe2000800063f */
[----:B---3--:R-:W-:Y:S01]  /*0520*/  ISETP.EQ.U32.AND P2, PT, R13, 0x1, PT ;  /* 0x000000010d00780c */ /* 0x008fe20003f42070 */
[----:B------:R-:W3:Y:S01]  /*0530*/  F2I.U32.TRUNC.NTZ R12, R12 ;  /* 0x0000000c000c7305 */ /* 0x000ee2000020f000 */
[----:B------:R-:W-:Y:S01]  /*0540*/  LEA.HI R0, R8, R8, RZ, 0x1 ;  /* 0x0000000808007211 */ /* 0x000fe200078f08ff */
[----:B------:R-:W5:Y:S03]  /*0550*/  LDC R7, c[0x0][0x148] ;  /* 0x00005200ff077b82 */ /* 0x000f660000000800 */
[----:B------:R-:W-:Y:S01]  /*0560*/  LOP3.LUT R11, R0, 0xfffffffe, RZ, 0xc0, !PT ;  /* 0xfffffffe000b7812 */ /* 0x000fe200078ec0ff */
[----:B0-----:R-:W-:Y:S01]  /*0570*/  IMAD.MOV R15, RZ, RZ, -R9 ;  /* 0x000000ffff0f7224 */ /* 0x001fe200078e0a09 */
[----:B------:R-:W-:-:S03]  /*0580*/  SHF.R.S32.HI R9, RZ, 0x1f, R2 ;  /* 0x0000001fff097819 */ /* 0x000fc60000011402 */
[----:B--2---:R-:W-:Y:S01]  /*0590*/  IMAD R3, R10, R15, UR8 ;  /* 0x000000080a037e24 */ /* 0x004fe2000f8e020f */
[----:B------:R-:W-:Y:S01]  /*05a0*/  LEA.HI R9, R9, R2, RZ, 0x2 ;  /* 0x0000000209097211 */ /* 0x000fe200078f10ff */
[C---:B------:R-:W-:Y:S02]  /*05b0*/  IMAD.IADD R0, R8.reuse, 0x1, -R11 ;  /* 0x0000000108007824 */ /* 0x040fe400078e0a0b */
[----:B------:R-:W-:Y:S01]  /*05c0*/  IMAD.SHL.U32 R11, R8, 0x4, RZ ;  /* 0x00000004080b7824 */ /* 0x000fe200078e00ff */
[----:B------:R-:W-:Y:S01]  /*05d0*/  LOP3.LUT R9, R9, 0xfffffffc, RZ, 0xc0, !PT ;  /* 0xfffffffc09097812 */ /* 0x000fe200078ec0ff */
[----:B---3--:R-:W-:Y:S01]  /*05e0*/  IMAD.MOV R20, RZ, RZ, -R12 ;  /* 0x000000ffff147224 */ /* 0x008fe200078e0a0c */
[----:B------:R-:W-:Y:S01]  /*05f0*/  ISETP.NE.AND P4, PT, R0, R3, PT ;  /* 0x000000030000720c */ /* 0x000fe20003f85270 */
[----:B-1----:R-:W-:Y:S01]  /*0600*/  @!UP0 ULEA UR6, UR7, UR6, 0x18 ;  /* 0x0000000607068291 */ /* 0x002fe2000f8ec03f */
[----:B------:R-:W-:Y:S01]  /*0610*/  LOP3.LUT R152, R8, 0xc, R11, 0x78, !PT ;  /* 0x0000000c08987812 */ /* 0x000fe200078e780b */
[----:B------:R-:W-:Y:S01]  /*0620*/  IMAD.IADD R0, R2, 0x1, -R9 ;  /* 0x0000000102007824 */ /* 0x000fe200078e0a09 */
[----:B------:R-:W-:Y:S01]  /*0630*/  VOTEU.ALL UP0, P0 ;  /* 0x00000000003f7886 */ /* 0x000fe20000000000 */
[----:B------:R-:W-:Y:S01]  /*0640*/  LOP3.LUT P0, RZ, R6, 0x7, RZ, 0xc0, !PT ;  /* 0x0000000706ff7812 */ /* 0x000fe2000780c0ff */
[----:B------:R-:W-:-:S02]  /*0650*/  VIADD R6, R5, 0xffffffff ;  /* 0xffffffff05067836 */ /* 0x000fc40000000000 */
[----:B------:R-:W-:Y:S01]  /*0660*/  ISETP.NE.AND P1, PT, R0, 0x3, PT ;  /* 0x000000030000780c */ /* 0x000fe20003f25270 */
[----:B-----5:R-:W-:Y:S01]  /*0670*/  IMAD R9, R7, R20, R4 ;  /* 0x0000001407097224 */ /* 0x020fe200078e0204 */
[----:B------:R-:W-:Y:S02]  /*0680*/  ISETP.LT.U32.AND P0, PT, R152, 0x4, !P0 ;  /* 0x000000049800780c */ /* 0x000fe40004701070 */
[----:B------:R-:W-:Y:S01]  /*0690*/  ISETP.EQ.OR P1, PT, R0, RZ, !P1 ;  /* 0x000000ff0000720c */ /* 0x000fe20004f22670 */
[----:B------:R-:W0:Y:S02]  /*06a0*/  FENCE.VIEW.ASYNC.S ;  /* 0x00000000000073c6 */ /* 0x000e240000000000 */
[----:B0-----:R0:W1:Y:S01]  /*06b0*/  @!UP0 SYNCS.EXCH.64 URZ, [UR6+0x30], UR4 ;  /* 0x00003004063f85b2 */ /* 0x0010620008000100 */
[----:B------:R-:W-:Y:S02]  /*06c0*/  @P4 LEA.HI R2, R152, R152, RZ, 0x1 ;  /* 0x0000009898024211 */ /* 0x000fe400078f08ff */
[----:B------:R-:W-:-:S02]  /*06d0*/  ISETP.EQ.AND P1, PT, R5, RZ, P1 ;  /* 0x000000ff0500720c */ /* 0x000fc40000f22270 */
[----:B------:R-:W-:Y:S02]  /*06e0*/  @P4 SHF.R.S32.HI R2, RZ, 0x1, R2 ;  /* 0x00000001ff024819 */ /* 0x000fe40000011402 */
[----:B------:R-:W-:Y:S02]  /*06f0*/  ISETP.GE.U32.AND P6, PT, R6, 0x2, PT ;  /* 0x000000020600780c */ /* 0x000fe40003fc6070 */
[----:B------:R-:W-:Y:S02]  /*0700*/  @P4 ISETP.NE.AND P5, PT, R2, R9, PT ;  /* 0x000000090200420c */ /* 0x000fe40003fa5270 */
[----:B------:R-:W-:Y:S02]  /*0710*/  SEL R9, RZ, 0x1, !P0 ;  /* 0x00000001ff097807 */ /* 0x000fe40004000000 */
[----:B------:R-:W-:Y:S02]  /*0720*/  @P4 SEL R22, RZ, 0x1, P5 ;  /* 0x00000001ff164807 */ /* 0x000fe40002800000 */
[----:B------:R-:W-:Y:S01]  /*0730*/  SEL R19, RZ, 0x1, !P1 ;  /* 0x00000001ff137807 */ /* 0x000fe20004800000 */
[----:B------:R0:W2:Y:S01]  /*0740*/  @!UP1 SYNCS.EXCH.64 URZ, [UR6+0x38], UR4 ;  /* 0x00003804063f95b2 */ /* 0x0000a20008000100 */
[----:B------:R-:W-:Y:S01]  /*0750*/  LOP3.LUT R22, R22, R9, RZ, 0xc0, !PT ;  /* 0x0000000916167212 */ /* 0x000fe200078ec0ff */
[----:B------:R-:W-:Y:S01]  /*0760*/  NOP ;  /* 0x0000000000007918 */ /* 0x000fe20000000000 */
[----:B------:R-:W-:Y:S01]  /*0770*/  SEL R19, R19, 0x2, P6 ;  /* 0x0000000213137807 */ /* 0x000fe20003000000 */
[----:B------:R-:W-:Y:S06]  /*0780*/  @!P2 BRA `(.L_x_3) ;  /* 0x000000000008a947 */ /* 0x000fec0003800000 */
[----:B-12-4-:R-:W-:Y:S01]  /*0790*/  UCGABAR_ARV ;  /* 0x00000000000079c7 */ /* 0x016fe20008000000 */
[----:B------:R-:W-:Y:S05]  /*07a0*/  BRA `(.L_x_4) ;  /* 0x0000000000047947 */ /* 0x000fea0003800000 */
.L_x_3:
[----:B-12-4-:R-:W-:Y:S01]  /*07b0*/  NOP ;  /* 0x0000000000007918 */ /* 0x016fe20000000000 */
.L_x_4:
[----:B------:R-:W1:Y:S01]  /*07c0*/  LDC R2, c[0x0][0x65c] ;  /* 0x00019700ff027b82 */ /* 0x000e620000000800 */
[----:B------:R-:W-:Y:S02]  /*07d0*/  IMAD.U32 R8, RZ, RZ, UR8 ;  /* 0x00000008ff087e24 */ /* 0x000fe4000f8e00ff */
[----:B------:R-:W-:Y:S01]  /*07e0*/  IMAD.MOV.U32 R9, RZ, RZ, RZ ;  /* 0x000000ffff097224 */ /* 0x000fe200078e00ff */
[----:B-1----:R-:W-:-:S04]  /*07f0*/  ISETP.NE.AND P1, PT, R2, 0x1, PT ;  /* 0x000000010200780c */ /* 0x002fc80003f25270 */
[----:B------:R-:W-:-:S09]  /*0800*/  P2R R5, PR, RZ, 0x2 ;  /* 0x00000002ff057803 */ /* 0x000fd20000000000 */
[----:B------:R-:W1:Y:S01]  /*0810*/  @P1 LDC R17, c[0x0][0x10] ;  /* 0x00000400ff111b82 */ /* 0x000e620000000800 */
[----:B------:R-:W-:Y:S02]  /*0820*/  @P1 IMAD.MOV.U32 R5, RZ, RZ, RZ ;  /* 0x000000ffff051224 */ /* 0x000fe400078e00ff */
[----:B------:R-:W-:-:S05]  /*0830*/  @P1 IMAD.MOV.U32 R13, RZ, RZ, RZ ;  /* 0x000000ffff0d1224 */ /* 0x000fca00078e00ff */
[----:B------:R-:W2:Y:S01]  /*0840*/  @!P1 LDC R11, c[0x0][0xc] ;  /* 0x00000300ff0b9b82 */ /* 0x000ea20000000800 */
[----:B-1----:R-:W-:-:S04]  /*0850*/  @P1 IMAD.WIDE.U32 R16, R17, UR8, R4 ;  /* 0x0000000811101c25 */ /* 0x002fc8000f8e0004 */
[----:B------:R-:W-:Y:S02]  /*0860*/  @P1 IMAD.IADD R17, R17, 0x1, R13 ;  /* 0x0000000111111824 */ /* 0x000fe400078e020d */
[----:B--2---:R-:W-:-:S04]  /*0870*/  @!P1 IMAD.WIDE.U32 R8, R4, R11, R8 ;  /* 0x0000000b04089225 */ /* 0x004fc800078e0008 */
[----:B------:R-:W-:Y:S02]  /*0880*/  @!P1 IMAD.MOV.U32 R16, RZ, RZ, R8 ;  /* 0x000000ffff109224 */ /* 0x000fe400078e0008 */
[----:B------:R-:W-:Y:S01]  /*0890*/  @!P1 IMAD.MOV.U32 R17, RZ, RZ, R9 ;  /* 0x000000ffff119224 */ /* 0x000fe200078e0009 */
[----:B------:R-:W-:Y:S06]  /*08a0*/  @!P2 BRA `(.L_x_5) ;  /* 0x00000000000ca947 */ /* 0x000fec0003800000 */
[----:B------:R-:W-:Y:S01]  /*08b0*/  UCGABAR_WAIT ;  /* 0x0000000000007dc7 */ /* 0x000fe20008000000 */
[----:B------:R-:W-:Y:S01]  /*08c0*/  CCTL.IVALL ;  /* 0x00000000ff00798f */ /* 0x000fe20002000000 */
[----:B------:R-:W-:Y:S05]  /*08d0*/  BRA `(.L_x_6) ;  /* 0x0000000000047947 */ /* 0x000fea0003800000 */
.L_x_5:
[----:B------:R-:W-:Y:S06]  /*08e0*/  BAR.SYNC.DEFER_BLOCKING 0x0 ;  /* 0x0000000000007b1d */ /* 0x000fec0000010000 */
.L_x_6:
[----:B------:R-:W-:Y:S05]  /*08f0*/  @!P3 BRA `(.L_x_7) ;  /* 0x000000a400f4b947 */ /* 0x000fea0003800000 */
[----:B------:R-:W-:-:S13]  /*0900*/  ISETP.GT.U32.AND P0, PT, R6, 0x1, PT ;  /* 0x000000010600780c */ /* 0x000fda0003f04070 */
[----:B0-----:R-:W-:Y:S05]  /*0910*/  @P0 EXIT ;  /* 0x000000000000094d */ /* 0x001fea0003800000 */
[----:B------:R-:W-:Y:S01]  /*0920*/  ULDC.64 UR4, c[0x0][0x650] ;  /* 0x0001940000047ab9 */ /* 0x000fe20000000a00 */
[----:B------:R-:W-:Y:S01]  /*0930*/  PRMT R0, RZ, 0x7610, R0 ;  /* 0x00007610ff007816 */ /* 0x000fe20000000000 */
[----:B------:R-:W-:Y:S01]  /*0940*/  IMAD.MOV.U32 R153, RZ, RZ, -0x1 ;  /* 0xffffffffff997424 */ /* 0x000fe200078e00ff */
[----:B------:R-:W-:Y:S01]  /*0950*/  ISETP.GE.U32.AND P0, PT, R16, UR4, PT ;  /* 0x0000000410007c0c */ /* 0x000fe2000bf06070 */
[----:B------:R-:W-:Y:S02]  /*0960*/  IMAD.MOV.U32 R154, RZ, RZ, -0x1 ;  /* 0xffffffffff9a7424 */ /* 0x000fe400078e00ff */
[----:B------:R-:W-:Y:S01]  /*0970*/  IMAD.MOV.U32 R23, RZ, RZ, -0x1 ;  /* 0xffffffffff177424 */ /* 0x000fe200078e00ff */
[----:B------:R-:W-:-:S13]  /*0980*/  ISETP.GE.U32.AND.EX P0, PT, R17, UR5, PT, P0 ;  /* 0x0000000511007c0c */ /* 0x000fda000bf06100 */
[----:B------:R-:W-:Y:S05]  /*0990*/  @P0 BRA `(.L_x_8) ;  /* 0x00000004002c0947 */ /* 0x000fea0003800000 */
[----:B------:R-:W0:Y:S01]  /*09a0*/  LDC.64 R24, c[0x0][0x628] ;  /* 0x00018a00ff187b82 */ /* 0x000e220000000a00 */
[----:B------:R-:W-:Y:S02]  /*09b0*/  IMAD.MOV.U32 R8, RZ, RZ, R16 ;  /* 0x000000ffff087224 */ /* 0x000fe400078e0010 */
[----:B------:R-:W-:-:S05]  /*09c0*/  IMAD.MOV.U32 R9, RZ, RZ, R17 ;  /* 0x000000ffff097224 */ /* 0x000fca00078e0011 */
[----:B------:R-:W1:Y:S08]  /*09d0*/  LDC R0, c[0x0][0x630] ;  /* 0x00018c00ff007b82 */ /* 0x000e700000000800 */
[----:B------:R-:W2:Y:S01]  /*09e0*/  LDC.64 R26, c[0x0][0x620] ;  /* 0x00018800ff1a7b82 */ /* 0x000ea20000000a00 */
[----:B0-----:R-:W-:-:S04]  /*09f0*/  ISETP.NE.U32.AND P0, PT, R24, RZ, PT ;  /* 0x000000ff1800720c */ /* 0x001fc80003f05070 */
[----:B------:R-:W-:-:S13]  /*0a00*/  ISETP.NE.AND.EX P0, PT, R25, RZ, PT, P0 ;  /* 0x000000ff1900720c */ /* 0x000fda0003f05300 */
[----:B-12---:R-:W-:Y:S05]  /*0a10*/  @!P0 BRA `(.L_x_9) ;  /* 0x0000000000288947 */ /* 0x006fea0003800000 */
[----:B------:R-:W0:Y:S02]  /*0a20*/  LDC R13, c[0x0][0x634] ;  /* 0x00018d00ff0d7b82 */ /* 0x000e240000000800 */
[----:B0-----:R-:W-:-:S05]  /*0a30*/  IADD3 R13, P0, R16, R13, RZ ;  /* 0x0000000d100d7210 */ /* 0x001fca0007f1e0ff */
[----:B------:R-:W-:-:S04]  /*0a40*/  IMAD.X R15, RZ, RZ, R17, P0 ;  /* 0x000000ffff0f7224 */ /* 0x000fc800000e0611 */
[----:B------:R-:W-:-:S04]  /*0a50*/  IMAD.WIDE.U32 R8, R15, R24, RZ ;  /* 0x000000180f087225 */ /* 0x000fc800078e00ff */
[----:B------:R-:W-:-:S04]  /*0a60*/  IMAD.WIDE.U32 R10, P0, R13, R25, R8 ;  /* 0x000000190d0a7225 */ /* 0x000fc80007800008 */
[----:B------:R-:W-:-:S04]  /*0a70*/  IMAD.WIDE.U32 R8, R13, R24, RZ ;  /* 0x000000180d087225 */ /* 0x000fc800078e00ff */
[----:B------:R-:W-:Y:S01]  /*0a80*/  IMAD.X R13, RZ, RZ, RZ, P0 ;  /* 0x000000ffff0d7224 */ /* 0x000fe200000e06ff */
[----:B------:R-:W-:Y:S01]  /*0a90*/  IADD3 RZ, P0, R9, R10, RZ ;  /* 0x0000000a09ff7210 */ /* 0x000fe20007f1e0ff */
[----:B------:R-:W-:-:S04]  /*0aa0*/  IMAD.MOV.U32 R12, RZ, RZ, R11 ;  /* 0x000000ffff0c7224 */ /* 0x000fc800078e000b */
[----:B------:R-:W-:-:S08]  /*0ab0*/  IMAD.WIDE.U32.X R8, R15, R25, R12, P0 ;  /* 0x000000190f087225 */ /* 0x000fd000000e040c */
.L_x_9:
[----:B------:R-:W0:Y:S01]  /*0ac0*/  LDC.64 R24, c[0x0][0x640] ;  /* 0x00019000ff187b82 */ /* 0x000e220000000a00 */
[--C-:B------:R-:W-:Y:S01]  /*0ad0*/  SHF.R.U64 R28, R8, R0, R9.reuse ;  /* 0x00000000081c7219 */ /* 0x100fe20000001209 */
[----:B------:R-:W-:Y:S01]  /*0ae0*/  IMAD R30, R7, R20, R4 ;  /* 0x00000014071e7224 */ /* 0x000fe200078e0204 */
[----:B------:R-:W-:Y:S01]  /*0af0*/  SHF.R.U32.HI R0, RZ, R0, R9 ;  /* 0x00000000ff007219 */ /* 0x000fe20000011609 */
[----:B------:R-:W-:Y:S01]  /*0b00*/  IMAD.MOV.U32 R21, RZ, RZ, 0x1 ;  /* 0x00000001ff157424 */ /* 0x000fe200078e00ff */
[----:B------:R-:W-:-:S03]  /*0b10*/  IADD3 R5, P0, RZ, -R28, RZ ;  /* 0x8000001cff057210 */ /* 0x000fc60007f1e0ff */
[----:B------:R-:W1:Y:S02]  /*0b20*/  LDC R6, c[0x0][0x618] ;  /* 0x00018600ff067b82 */ /* 0x000e640000000800 */
[----:B------:R-:W-:-:S04]  /*0b30*/  IMAD.X R9, RZ, RZ, ~R0, P0 ;  /* 0x000000ffff097224 */ /* 0x000fc800000e0e00 */
[-C--:B------:R-:W-:Y:S02]  /*0b40*/  IMAD R0, R9, R26.reuse, RZ ;  /* 0x0000001a09007224 */ /* 0x080fe400078e02ff */
[----:B------:R-:W2:Y:S01]  /*0b50*/  LDC R11, c[0x0][0x608] ;  /* 0x00018200ff0b7b82 */ /* 0x000ea20000000800 */
[----:B------:R-:W-:-:S04]  /*0b60*/  IMAD.WIDE.U32 R8, R5, R26, R16 ;  /* 0x0000001a05087225 */ /* 0x000fc800078e0010 */
[----:B------:R-:W-:-:S03]  /*0b70*/  IMAD R5, R5, R27, R0 ;  /* 0x0000001b05057224 */ /* 0x000fc600078e0200 */
[----:B------:R-:W3:Y:S01]  /*0b80*/  LDC R12, c[0x0][0x658] ;  /* 0x00019600ff0c7b82 */ /* 0x000ee20000000800 */
[----:B0-----:R-:W-:Y:S01]  /*0b90*/  ISETP.NE.U32.AND P0, PT, R24, RZ, PT ;  /* 0x000000ff1800720c */ /* 0x001fe20003f05070 */
[----:B------:R-:W-:Y:S02]  /*0ba0*/  IMAD.IADD R5, R9, 0x1, R5 ;  /* 0x0000000109057824 */ /* 0x000fe400078e0205 */
[----:B------:R-:W-:Y:S01]  /*0bb0*/  IMAD.MOV.U32 R9, RZ, RZ, -0x1 ;  /* 0xffffffffff097424 */ /* 0x000fe200078e00ff */
[----:B------:R-:W-:-:S03]  /*0bc0*/  ISETP.NE.AND.EX P0, PT, R25, RZ, PT, P0 ;  /* 0x000000ff1900720c */ /* 0x000fc60003f05300 */
[----:B------:R-:W0:Y:S01]  /*0bd0*/  LDC R15, c[0x0][0x600] ;  /* 0x00018000ff0f7b82 */ /* 0x000e220000000800 */
[-CC-:B-1----:R-:W-:Y:S02]  /*0be0*/  SHF.R.U64 R13, R8, R6.reuse, R5.reuse ;  /* 0x00000006080d7219 */ /* 0x182fe40000001205 */
[----:B------:R-:W-:-:S05]  /*0bf0*/  SHF.R.U32.HI R0, RZ, R6, R5 ;  /* 0x00000006ff007219 */ /* 0x000fca0000011605 */
[----:B------:R-:W1:Y:S01]  /*0c00*/  LDC R14, c[0x0][0x648] ;  /* 0x00019200ff0e7b82 */ /* 0x000e620000000800 */
[-CC-:B--2---:R-:W-:Y:S02]  /*0c10*/  SHF.R.U64 R27, R13, R11.reuse, R0.reuse ;  /* 0x0000000b0d1b7219 */ /* 0x184fe40000001200 */
[----:B------:R-:W-:-:S05]  /*0c20*/  SHF.R.U32.HI R5, RZ, R11, R0 ;  /* 0x0000000bff057219 */ /* 0x000fca0000011600 */
[----:B------:R-:W2:Y:S01]  /*0c30*/  LDC R26, c[0x0][0x638] ;  /* 0x00018e00ff1a7b82 */ /* 0x000ea20000000800 */
[-CC-:B---3--:R-:W-:Y:S02]  /*0c40*/  SHF.R.U64 R20, R27, R12.reuse, R5.reuse ;  /* 0x0000000c1b147219 */ /* 0x188fe40000001205 */
[-C--:B------:R-:W-:Y:S02]  /*0c50*/  SHF.L.U32 R0, R9, R12.reuse, RZ ;  /* 0x0000000c09007219 */ /* 0x080fe400000006ff */
[----:B------:R-:W-:Y:S01]  /*0c60*/  SHF.R.U32.HI R5, RZ, R12, R5 ;  /* 0x0000000cff057219 */ /* 0x000fe20000011605 */
[----:B------:R-:W-:Y:S01]  /*0c70*/  IMAD.MOV.U32 R4, RZ, RZ, R20 ;  /* 0x000000ffff047224 */ /* 0x000fe200078e0014 */
[----:B------:R-:W-:Y:S01]  /*0c80*/  LOP3.LUT R10, RZ, R0, RZ, 0x33, !PT ;  /* 0x00000000ff0a7212 */ /* 0x000fe200078e33ff */
[----:B------:R-:W3:Y:S01]  /*0c90*/  LDC R23, c[0x0][0x610] ;  /* 0x00018400ff177b82 */ /* 0x000ee20000000800 */
[----:B------:R-:W-:Y:S05]  /*0ca0*/  @!P0 BRA `(.L_x_10) ;  /* 0x0000000000288947 */ /* 0x000fea0003800000 */
[----:B------:R-:W4:Y:S02]  /*0cb0*/  LDC R9, c[0x0][0x64c] ;  /* 0x00019300ff097b82 */ /* 0x000f240000000800 */
[----:B----4-:R-:W-:-:S05]  /*0cc0*/  IADD3 R9, P0, R20, R9, RZ ;  /* 0x0000000914097210 */ /* 0x010fca0007f1e0ff */
        /* <DEDUP_REMOVED lines=8> */
.L_x_10:
[----:B-1----:R-:W-:Y:S01]  /*0d50*/  SHF.R.U64 R4, R4, R14, R5 ;  /* 0x0000000e04047219 */ /* 0x002fe20000001205 */
[----:B0-----:R-:W-:Y:S01]  /*0d60*/  VIADD R6, R15, 0xffffffff ;  /* 0xffffffff0f067836 */ /* 0x001fe20000000000 */
[----:B------:R-:W-:Y:S02]  /*0d70*/  SHF.L.U32 R0, R21, R12, RZ ;  /* 0x0000000c15007219 */ /* 0x000fe400000006ff */
[----:B------:R-:W-:Y:S01]  /*0d80*/  LOP3.LUT R5, R27, R10, RZ, 0xc0, !PT ;  /* 0x0000000a1b057212 */ /* 0x000fe200078ec0ff */
[----:B------:R-:W-:Y:S01]  /*0d90*/  IMAD.MOV R7, RZ, RZ, -R4 ;  /* 0x000000ffff077224 */ /* 0x000fe200078e0a04 */
[----:B------:R-:W-:Y:S02]  /*0da0*/  SEL R3, R3, R30, !P1 ;  /* 0x0000001e03037207 */ /* 0x000fe40004800000 */
[----:B------:R-:W-:Y:S01]  /*0db0*/  LOP3.LUT R6, R13, R6, RZ, 0xc0, !PT ;  /* 0x000000060d067212 */ /* 0x000fe200078ec0ff */
[----:B------:R-:W-:Y:S02]  /*0dc0*/  IMAD R4, R0, R4, R5 ;  /* 0x0000000400047224 */ /* 0x000fe400078e0205 */
[----:B--2---:R-:W-:-:S02]  /*0dd0*/  IMAD R0, R7, R26, R20 ;  /* 0x0000001a07007224 */ /* 0x004fc400078e0214 */
[----:B---3--:R-:W-:Y:S02]  /*0de0*/  IMAD R3, R4, R23, R3 ;  /* 0x0000001704037224 */ /* 0x008fe400078e0203 */
[----:B------:R-:W-:Y:S02]  /*0df0*/  IMAD.MOV.U32 R5, RZ, RZ, 0x1 ;  /* 0x00000001ff057424 */ /* 0x000fe400078e00ff */
[----:B------:R-:W-:Y:S02]  /*0e00*/  IMAD R4, R0, R15, R6 ;  /* 0x0000000f00047224 */ /* 0x000fe400078e0206 */
[----:B------:R-:W-:Y:S01]  /*0e10*/  IMAD.MOV.U32 R23, RZ, RZ, R28 ;  /* 0x000000ffff177224 */ /* 0x000fe200078e001c */
[----:B------:R-:W-:Y:S02]  /*0e20*/  PRMT R0, R5, 0x7610, R0 ;  /* 0x0000761005007816 */ /* 0x000fe40000000000 */
[----:B------:R-:W-:Y:S02]  /*0e30*/  SEL R154, R4, R3, !P1 ;  /* 0x00000003049a7207 */ /* 0x000fe40004800000 */
[----:B------:R-:W-:-:S07]  /*0e40*/  SEL R153, R3, R4, !P1 ;  /* 0x0000000403997207 */ /* 0x000fce0004800000 */
.L_x_8:
[----:B------:R-:W-:-:S08]  /*0e50*/  NOP ;  /* 0x0000000000007918 */ /* 0x000fd00000000000 */
[----:B------:R-:W0:Y:S02]  /*0e60*/  USETMAXREG.TRY_ALLOC.CTAPOOL UP0, 0xe8 ;  /* 0x000000e8000079c8 */ /* 0x000e240008000600 */
[----:B0-----:R-:W-:-:S13]  /*0e70*/  PLOP3.LUT P0, PT, PT, PT, UP0, 0x80, 0x0 ;  /* 0x000000000000781c */ /* 0x001fda0003f0f008 */
[----:B------:R-:W-:Y:S05]  /*0e80*/  @!P0 BRA `(.L_x_8) ;  /* 0xfffffffc00f08947 */ /* 0x000fea000383ffff */
[----:B------:R-:W-:Y:S01]  /*0e90*/  ULDC.64 UR4, c[0x0][0x598] ;  /* 0x0001660000047ab9 */ /* 0x000fe20000000a00 */
[----:B------:R-:W-:Y:S01]  /*0ea0*/  ULDC.64 UR36, c[0x0][0x208] ;  /* 0x0000820000247ab9 */ /* 0x000fe20000000a00 */
[----:B------:R-:W-:-:S04]  /*0eb0*/  ISETP.NE.U32.AND P0, PT, RZ, UR4, PT ;  /* 0x00000004ff007c0c */ /* 0x000fc8000bf05070 */
[----:B------:R-:W-:-:S13]  /*0ec0*/  ISETP.NE.AND.EX P0, PT, RZ, UR5, PT, P0 ;  /* 0x00000005ff007c0c */ /* 0x000fda000bf05300 */
[----:B------:R-:W-:Y:S05]  /*0ed0*/  @!P0 BRA `(.L_x_11) ;  /* 0x00000000001c8947 */ /* 0x000fea0003800000 */
[----:B------:R-:W0:Y:S02]  /*0ee0*/  LDC.64 R4, c[0x0][0x598] ;  /* 0x00016600ff047b82 */ /* 0x000e240000000a00 */
[----:B0-----:R-:W2:Y:S02]  /*0ef0*/  LDG.E.64 R4, desc[UR36][R4.64] ;  /* 0x0000002404047981 */ /* 0x001ea4000c1e1b00 */
[----:B--2---:R-:W-:-:S04]  /*0f00*/  ISETP.NE.U32.AND P0, PT, R4, RZ, PT ;  /* 0x000000ff0400720c */ /* 0x004fc80003f05070 */
[----:B------:R-:W-:-:S13]  /*0f10*/  ISETP.NE.AND.EX P0, PT, R5, RZ, PT, P0 ;  /* 0x000000ff0500720c */ /* 0x000fda0003f05300 */
[----:B------:R-:W-:Y:S05]  /*0f20*/  @!P0 BRA `(.L_x_11) ;  /* 0x0000000000088947 */ /* 0x000fea0003800000 */
[----:B------:R0:W5:Y:S01]  /*0f30*/  LD.E R155, desc[UR36][R4.64] ;  /* 0x00000024049b7980 */ /* 0x000162000c101900 */
[----:B------:R-:W-:Y:S05]  /*0f40*/  BRA `(.L_x_12) ;  /* 0x0000000000247947 */ /* 0x000fea0003800000 */
.L_x_11:
[----:B------:R-:W-:Y:S02]  /*0f50*/  ULDC.64 UR4, c[0x0][0x588] ;  /* 0x0001620000047ab9 */ /* 0x000fe40000000a00 */
[----:B------:R-:W-:-:S04]  /*0f60*/  ISETP.NE.U32.AND P0, PT, RZ, UR4, PT ;  /* 0x00000004ff007c0c */ /* 0x000fc8000bf05070 */
[----:B------:R-:W-:-:S13]  /*0f70*/  ISETP.NE.AND.EX P0, PT, RZ, UR5, PT, P0 ;  /* 0x00000005ff007c0c */ /* 0x000fda000bf05300 */
[----:B------:R-:W-:Y:S05]  /*0f80*/  @!P0 BRA `(.L_x_13) ;  /* 0x00000000000c8947 */ /* 0x000fea0003800000 */
[----:B------:R-:W0:Y:S02]  /*0f90*/  LDC.64 R4, c[0x0][0x588] ;  /* 0x00016200ff047b82 */ /* 0x000e240000000a00 */
[----:B0-----:R1:W5:Y:S01]  /*0fa0*/  LDG.E R155, desc[UR36][R4.64] ;  /* 0x00000024049b7981 */ /* 0x001362000c1e1900 */
[----:B------:R-:W-:Y:S05]  /*0fb0*/  BRA `(.L_x_12) ;  /* 0x0000000000087947 */ /* 0x000fea0003800000 */
.L_x_13:
[----:B------:R-:W-:Y:S02]  /*0fc0*/  ULDC UR4, c[0x0][0x580] ;  /* 0x0001600000047ab9 */ /* 0x000fe40000000800 */
[----:B------:R-:W-:-:S07]  /*0fd0*/  IMAD.U32 R155, RZ, RZ, UR4 ;  /* 0x00000004ff9b7e24 */ /* 0x000fce000f8e00ff */
.L_x_12:
[----:B------:R-:W-:Y:S02]  /*0fe0*/  ULDC.64 UR4, c[0x0][0x5a0] ;  /* 0x0001680000047ab9 */ /* 0x000fe40000000a00 */
[----:B------:R-:W-:-:S04]  /*0ff0*/  ISETP.NE.U32.AND P0, PT, RZ, UR4, PT ;  /* 0x00000004ff007c0c */ /* 0x000fc8000bf05070 */
[----:B------:R-:W-:-:S13]  /*1000*/  ISETP.NE.AND.EX P0, PT, RZ, UR5, PT, P0 ;  /* 0x00000005ff007c0c */ /* 0x000fda000bf05300 */
[----:B------:R-:W-:Y:S05]  /*1010*/  @!P0 BRA `(.L_x_14) ;  /* 0x00000000001c8947 */ /* 0x000fea0003800000 */
[----:B01----:R-:W0:Y:S02]  /*1020*/  LDC.64 R4, c[0x0][0x5a0] ;  /* 0x00016800ff047b82 */ /* 0x003e240000000a00 */
[----:B0-----:R-:W2:Y:S02]  /*1030*/  LDG.E.64 R4, desc[UR36][R4.64] ;  /* 0x0000002404047981 */ /* 0x001ea4000c1e1b00 */
[----:B--2---:R-:W-:-:S04]  /*1040*/  ISETP.NE.U32.AND P0, PT, R4, RZ, PT ;  /* 0x000000ff0400720c */ /* 0x004fc80003f05070 */
[----:B------:R-:W-:-:S13]  /*1050*/  ISETP.NE.AND.EX P0, PT, R5, RZ, PT, P0 ;  /* 0x000000ff0500720c */ /* 0x000fda0003f05300 */
[----:B------:R-:W-:Y:S05]  /*1060*/  @!P0 BRA `(.L_x_14) ;  /* 0x0000000000088947 */ /* 0x000fea0003800000 */
[----:B------:R0:W5:Y:S01]  /*1070*/  LD.E R156, desc[UR36][R4.64] ;  /* 0x00000024049c7980 */ /* 0x000162000c101900 */
[----:B------:R-:W-:Y:S05]  /*1080*/  BRA `(.L_x_15) ;  /* 0x0000000000247947 */ /* 0x000fea0003800000 */
.L_x_14:
[----:B------:R-:W-:Y:S02]  /*1090*/  ULDC.64 UR4, c[0x0][0x590] ;  /* 0x0001640000047ab9 */ /* 0x000fe40000000a00 */
[----:B------:R-:W-:-:S04]  /*10a0*/  ISETP.NE.U32.AND P0, PT, RZ, UR4, PT ;  /* 0x00000004ff007c0c */ /* 0x000fc8000bf05070 */
[----:B------:R-:W-:-:S13]  /*10b0*/  ISETP.NE.AND.EX P0, PT, RZ, UR5, PT, P0 ;  /* 0x00000005ff007c0c */ /* 0x000fda000bf05300 */
[----:B------:R-:W-:Y:S05]  /*10c0*/  @!P0 BRA `(.L_x_16) ;  /* 0x00000000000c8947 */ /* 0x000fea0003800000 */
[----:B------:R-:W2:Y:S02]  /*10d0*/  LDC.64 R156, c[0x0][0x590] ;  /* 0x00016400ff9c7b82 */ /* 0x000ea40000000a00 */
[----:B--2---:R2:W5:Y:S01]  /*10e0*/  LDG.E R156, desc[UR36][R156.64] ;  /* 0x000000249c9c7981 */ /* 0x004562000c1e1900 */
[----:B------:R-:W-:Y:S05]  /*10f0*/  BRA `(.L_x_15) ;  /* 0x0000000000087947 */ /* 0x000fea0003800000 */
.L_x_16:
[----:B------:R-:W-:Y:S02]  /*1100*/  ULDC UR4, c[0x0][0x584] ;  /* 0x0001610000047ab9 */ /* 0x000fe40000000800 */
[----:B------:R-:W-:-:S07]  /*1110*/  IMAD.U32 R156, RZ, RZ, UR4 ;  /* 0x00000004ff9c7e24 */ /* 0x000fce000f8e00ff */
.L_x_15:
[----:B------:R-:W-:-:S13]  /*1120*/  LOP3.LUT P0, RZ, R0, 0xff, RZ, 0xc0, !PT ;  /* 0x000000ff00ff7812 */ /* 0x000fda000780c0ff */
[----:B------:R-:W-:Y:S05]  /*1130*/  @!P0 EXIT ;  /* 0x000000000000894d */ /* 0x000fea0003800000 */
[----:B------:R-:W-:Y:S01]  /*1140*/  ULDC UR4, c[0x0][0x28c] ;  /* 0x0000a30000047ab9 */ /* 0x000fe20000000800 */
[----:B------:R-:W-:Y:S01]  /*1150*/  LOP3.LUT R168, R19, 0x1, RZ, 0xfc, !PT ;  /* 0x0000000113a87812 */ /* 0x000fe200078efcff */
[----:B------:R-:W-:Y:S01]  /*1160*/  UIADD3 UR4, UR4, 0x3f, URZ ;  /* 0x0000003f04047890 */ /* 0x000fe2000fffe03f */
[----:B------:R-:W-:Y:S01]  /*1170*/  UMOV UR38, URZ ;  /* 0x0000003f00267c82 */ /* 0x000fe20008000000 */
[----:B------:R-:W-:Y:S02]  /*1180*/  UMOV UR39, URZ ;  /* 0x0000003f00277c82 */ /* 0x000fe40008000000 */
[----:B------:R-:W-:-:S04]  /*1190*/  USHF.R.S32.HI UR5, URZ, 0x1f, UR4 ;  /* 0x0000001f3f057899 */ /* 0x000fc80008011404 */
[----:B------:R-:W-:-:S04]  /*11a0*/  ULEA.HI UR5, UR5, UR4, URZ, 0x6 ;  /* 0x0000000405057291 */ /* 0x000fc8000f8f303f */
[----:B------:R-:W-:-:S12]  /*11b0*/  USHF.R.S32.HI UR40, URZ, 0x6, UR5 ;  /* 0x000000063f287899 */ /* 0x000fd80008011405 */
.L_x_288:
[----:B------:R-:W-:Y:S01]  /*11c0*/  LOP3.LUT R0, R18, 0x80, RZ, 0xc0, !PT ;  /* 0x0000008012007812 */ /* 0x000fe200078ec0ff */
[----:B---3--:R-:W3:Y:S01]  /*11d0*/  S2UR UR7, SR_CgaCtaId ;  /* 0x00000000000779c3 */ /* 0x008ee20000008800 */
[----:B------:R-:W-:Y:S02]  /*11e0*/  UMOV UR6, 0x400 ;  /* 0x0000040000067882 */ /* 0x000fe40000000000 */
[----:B------:R-:W-:-:S06]  /*11f0*/  SHF.R.U32.HI R0, RZ, 0x7, R0 ;  /* 0x00000007ff007819 */ /* 0x000fcc0000011600 */
[----:B----4-:R-:W4:Y:S01]  /*1200*/  SHFL.IDX PT, R0, R0, RZ, 0x1f ;  /* 0x00001fff00007589 */ /* 0x010f2200000e0000 */
[----:B---3--:R-:W-:Y:S01]  /*1210*/  ULEA UR6, UR7, UR6, 0x18 ;  /* 0x0000000607067291 */ /* 0x008fe2000f8ec03f */
[----:B----4-:R-:W-:-:S13]  /*1220*/  R2UR UR4, R0 ;  /* 0x00000000000472ca */ /* 0x010fda00000e0000 */
[----:B------:R-:W-:-:S04]  /*1230*/  ULEA.HI UR5, UR4, UR4, URZ, 0x1 ;  /* 0x0000000404057291 */ /* 0x000fc8000f8f083f */
[----:B------:R-:W-:-:S04]  /*1240*/  ULOP3.LUT UR5, UR5, 0x7fffe, URZ, 0xc0, !UPT ;  /* 0x0007fffe05057892 */ /* 0x000fc8000f8ec03f */
[----:B------:R-:W-:-:S03]  /*1250*/  UIADD3 UR5, UR4, -UR5, URZ ;  /* 0x8000000504057290 */ /* 0x000fc6000fffe03f */
[----:B------:R-:W-:Y:S01]  /*1260*/  ULDC UR4, c[0x0][0x28c] ;  /* 0x0000a30000047ab9 */ /* 0x000fe20000000800 */
[----:B------:R-:W-:Y:S01]  /*1270*/  ULEA UR5, UR5, UR6, 0xd ;  /* 0x0000000605057291 */ /* 0x000fe2000f8e683f */
[----:B------:R-:W-:-:S03]  /*1280*/  ISETP.LT.AND P0, PT, RZ, UR4, PT ;  /* 0x00000004ff007c0c */ /* 0x000fc6000bf01270 */
[----:B------:R-:W-:-:S04]  /*1290*/  UIADD3 UR5, UR5, 0x100, URZ ;  /* 0x0000010005057890 */ /* 0x000fc8000fffe03f */
[----:B------:R-:W-:-:S04]  /*12a0*/  USHF.R.U32.HI UR5, URZ, 0x4, UR5 ;  /* 0x000000043f057899 */ /* 0x000fc80008011605 */
[----:B------:R-:W-:Y:S02]  /*12b0*/  ULOP3.LUT UR41, UR5, 0x3fff, URZ, 0xc0, !UPT ;  /* 0x00003fff05297892 */ /* 0x000fe4000f8ec03f */
[----:B-12---:R-:W-:Y:S10]  /*12c0*/  @P0 BRA `(.L_x_17) ;  /* 0x0000000000400947 */ /* 0x006ff40003800000 */
[----:B------:R-:W-:Y:S01]  /*12d0*/  MOV R0, 0x0 ;  /* 0x0000000000007802 */ /* 0x000fe20000000f00 */
[----:B------:R-:W-:Y:S01]  /*12e0*/  ULDC.64 UR4, c[0x4][0x68] ;  /* 0x01001a0000047ab9 */ /* 0x000fe20000000a00 */
[----:B------:R-:W-:Y:S01]  /*12f0*/  ULDC.64 UR6, c[0x4][0x8] ;  /* 0x0100020000067ab9 */ /* 0x000fe20000000a00 */
[----:B01----:R-:W-:Y:S01]  /*1300*/  IMAD.U32 R4, RZ, RZ, UR4 ;  /* 0x00000004ff047e24 */ /* 0x003fe2000f8e00ff */
[----:B------:R0:W1:Y:S01]  /*1310*/  LDC.64 R14, c[0x4][R0] ;  /* 0x01000000000e7b82 */ /* 0x0000620000000a00 */
[----:B------:R-:W-:Y:S01]  /*1320*/  IMAD.U32 R5, RZ, RZ, UR5 ;  /* 0x00000005ff057e24 */ /* 0x000fe2000f8e00ff */
[----:B------:R-:W-:Y:S01]  /*1330*/  ULDC.64 UR4, c[0x4][0x70] ;  /* 0x01001c0000047ab9 */ /* 0x000fe20000000a00 */
[----:B------:R-:W-:Y:S02]  /*1340*/  IMAD.U32 R10, RZ, RZ, UR6 ;  /* 0x00000006ff0a7e24 */ /* 0x000fe4000f8e00ff */
[----:B------:R-:W-:Y:S02]  /*1350*/  IMAD.U32 R6, RZ, RZ, UR4 ;  /* 0x00000004ff067e24 */ /* 0x000fe4000f8e00ff */
[----:B------:R-:W-:-:S02]  /*1360*/  IMAD.U32 R7, RZ, RZ, UR5 ;  /* 0x00000005ff077e24 */ /* 0x000fc4000f8e00ff */
[----:B------:R-:W-:Y:S02]  /*1370*/  IMAD.U32 R11, RZ, RZ, UR7 ;  /* 0x00000007ff0b7e24 */ /* 0x000fe4000f8e00ff */
[----:B------:R-:W-:Y:S02]  /*1380*/  IMAD.MOV.U32 R8, RZ, RZ, 0x1e1 ;  /* 0x000001e1ff087424 */ /* 0x000fe400078e00ff */
[----:B------:R-:W-:Y:S02]  /*1390*/  IMAD.MOV.U32 R12, RZ, RZ, 0x1 ;  /* 0x00000001ff0c7424 */ /* 0x000fe400078e00ff */
[----:B0-----:R-:W-:-:S07]  /*13a0*/  IMAD.MOV.U32 R13, RZ, RZ, RZ ;  /* 0x000000ffff0d7224 */ /* 0x001fce00078e00ff */
[----:B------:R-:W-:-:S07]  /*13b0*/  LEPC R20, `(.L_x_17) ;  /* 0x000000001014794e */ /* 0x000fce0000000000 */
[----:B-12--5:R-:W-:Y:S05]  /*13c0*/  CALL.ABS.NOINC R14 ;  /* 0x000000000e007343 */ /* 0x026fea0003c00000 */
.L_x_17:
[----:B------:R-:W-:-:S13]  /*13d0*/  ISETP.NE.AND P0, PT, R168, 0x3, PT ;  /* 0x00000003a800780c */ /* 0x000fda0003f05270 */
[----:B------:R-:W-:Y:S05]  /*13e0*/  @!P0 BRA `(.L_x_18) ;  /* 0x0000000000048947 */ /* 0x000fea0003800000 */
[----:B------:R-:W-:Y:S01]  /*13f0*/  BPT.TRAP 0x1 ;  /* 0x000000040000795c */ /* 0x000fe20000300000 */
.L_x_18:
[----:B------:R-:W3:Y:S01]  /*1400*/  S2UR UR5, SR_CgaCtaId ;  /* 0x00000000000579c3 */ /* 0x000ee20000008800 */
[----:B------:R-:W-:Y:S01]  /*1410*/  UMOV UR4, 0x400 ;  /* 0x0000040000047882 */ /* 0x000fe20000000000 */
[----:B------:R-:W-:Y:S02]  /*1420*/  IMAD.U32 R0, RZ, RZ, UR38 ;  /* 0x00000026ff007e24 */ /* 0x000fe4000f8e00ff */
[----:B------:R-:W-:-:S03]  /*1430*/  IMAD.U32 R3, RZ, RZ, UR39 ;  /* 0x00000027ff037e24 */ /* 0x000fc6000f8e00ff */
[----:B------:R-:W-:Y:S01]  /*1440*/  SHF.L.U32 R0, R0, 0x1f, RZ ;  /* 0x0000001f00007819 */ /* 0x000fe200000006ff */
[----:B---3--:R-:W-:-:S06]  /*1450*/  ULEA UR4, UR5, UR4, 0x18 ;  /* 0x0000000405047291 */ /* 0x008fcc000f8ec03f */
[----:B------:R-:W-:-:S04]  /*1460*/  IMAD.U32 R6, RZ, RZ, UR4 ;  /* 0x00000004ff067e24 */ /* 0x000fc8000f8e00ff */
[----:B------:R-:W-:-:S04]  /*1470*/  IMAD R3, R3, 0x8, R6 ;  /* 0x0000000803037824 */ /* 0x000fc800078e0206 */
[----:B------:R3:W4:Y:S01]  /*1480*/  SYNCS.PHASECHK.TRANS64.TRYWAIT P1, [R3+URZ], R0 ;  /* 0x00000000030075a7 */ /* 0x000722000802017f */
[----:B------:R-:W-:Y:S05]  /*1490*/  @!P0 BRA `(.L_x_19) ;  /* 0x0000000000048947 */ /* 0x000fea0003800000 */
[----:B------:R-:W-:Y:S01]  /*14a0*/  BPT.TRAP 0x1 ;  /* 0x000000040000795c */ /* 0x000fe20000300000 */
.L_x_19:
[----:B----4-:R-:W-:Y:S05]  /*14b0*/  @P1 BRA `(.L_x_20) ;  /* 0x0000000000081947 */ /* 0x010fea0003800000 */
[----:B------:R-:W4:Y:S02]  /*14c0*/  SYNCS.PHASECHK.TRANS64.TRYWAIT P1, [R3+URZ], R0 ;  /* 0x00000000030075a7 */ /* 0x000f24000802017f */
[----:B----4-:R-:W-:Y:S05]  /*14d0*/  @!P1 BRA `(.L_x_21) ;  /* 0x000000b000909947 */ /* 0x010fea0003800000 */
.L_x_20:
[----:B------:R-:W-:-:S04]  /*14e0*/  UISETP.LT.AND UP0, UPT, UR40, 0x1, UPT ;  /* 0x000000012800788c */ /* 0x000fc8000bf01270 */
[----:B------:R-:W-:-:S06]  /*14f0*/  USEL UR4, UR40, 0x1, UP0 ;  /* 0x0000000128047887 */ /* 0x000fcc0008000000 */
[----:B---34-:R-:W-:Y:S01]  /*1500*/  IMAD.U32 R0, RZ, RZ, UR4 ;  /* 0x00000004ff007e24 */ /* 0x018fe2000f8e00ff */
[----:B------:R-:W-:Y:S05]  /*1510*/  WARPSYNC.ALL ;  /* 0x0000000000007948 */ /* 0x000fea0003800000 */
[----:B------:R-:W-:-:S04]  /*1520*/  IADD3 R0, -R0, UR40, RZ ;  /* 0x0000002800007c10 */ /* 0x000fc8000fffe1ff */
[----:B------:R-:W-:Y:S02]  /*1530*/  ISETP.GE.AND P1, PT, R0, 0x1, PT ;  /* 0x000000010000780c */ /* 0x000fe40003f26270 */
[----:B------:R-:W-:Y:S01]  /*1540*/  R2UR UR4, R6 ;  /* 0x00000000060472ca */ /* 0x000fe200000e0000 */
[----:B------:R-:W-:Y:S01]  /*1550*/  WARPGROUP.ARRIVE ;  /* 0x00000000000079c5 */ /* 0x000fe20000000000 */
[----:B------:R-:W-:Y:S01]  /*1560*/  UMOV UR9, 0x40000040 ;  /* 0x4000004000097882 */ /* 0x000fe20000000000 */
[----:B------:R-:W-:Y:S01]  /*1570*/  UMOV UR11, 0x40000040 ;  /* 0x40000040000b7882 */ /* 0x000fe20000000000 */
[----:B------:R-:W-:Y:S01]  /*1580*/  UMOV UR13, 0x40000040 ;  /* 0x40000040000d7882 */ /* 0x000fe20000000000 */
[----:B------:R-:W-:-:S08]  /*1590*/  UMOV UR15, UR11 ;  /* 0x0000000b000f7c82 */ /* 0x000fd00008000000 */
[----:B------:R-:W-:-:S04]  /*15a0*/  UIADD3 UR4, UR4, 0x20100, URZ ;  /* 0x0002010004047890 */ /* 0x000fc8000fffe03f */
[----:B------:R-:W-:-:S04]  /*15b0*/  USHF.R.U32.HI UR4, URZ, 0x4, UR4 ;  /* 0x000000043f047899 */ /* 0x000fc80008011604 */
[----:B------:R-:W-:Y:S02]  /*15c0*/  ULOP3.LUT UR5, UR4, 0x3fff, URZ, 0xc0, !UPT ;  /* 0x00003fff04057892 */ /* 0x000fe4000f8ec03f */
[----:B------:R-:W-:Y:S02]  /*15d0*/  ULOP3.LUT UR4, UR41, 0x10000, URZ, 0xfc, !UPT ;  /* 0x0001000029047892 */ /* 0x000fe4000f8efc3f */
[----:B------:R-:W-:Y:S02]  /*15e0*/  ULOP3.LUT UR5, UR5, 0x10000, URZ, 0xfc, !UPT ;  /* 0x0001000005057892 */ /* 0x000fe4000f8efc3f */
[----:B------:R-:W-:Y:S02]  /*15f0*/  ULEA UR8, UR39, UR4, 0xc ;  /* 0x0000000427087291 */ /* 0x000fe4000f8e603f */
[----:B------:R-:W-:Y:S02]  /*1600*/  ULEA UR6, UR39, UR5, 0xb ;  /* 0x0000000527067291 */ /* 0x000fe4000f8e583f */
[----:B------:R-:W-:-:S05]  /*1610*/  UIADD3 UR12, UR8, 0x400, URZ ;  /* 0x00000400080c7890 */ /* 0x000fca000fffe03f */
[----:B------:R-:W-:Y:S02]  /*1620*/  UMOV UR10, UR6 ;  /* 0x00000006000a7c82 */ /* 0x000fe40008000000 */
[----:B------:R-:W-:Y:S01]  /*1630*/  HGMMA.64x128x8.F32.TF32 R88, gdesc[UR8], RZ, !UPT, gsb0 ;  /* 0x05e00000085879f0 */ /* 0x000fe2000c0028ff */
[----:B------:R-:W-:Y:S02]  /*1640*/  UMOV UR14, UR10 ;  /* 0x0000000a000e7c82 */ /* 0x000fe40008000000 */
[----:B------:R-:W-:Y:S02]  /*1650*/  WARPGROUP.DEPBAR.LE gsb0, 0x0 ;  /* 0x00008000000079c5 */ /* 0x000fe40000010000 */
[----:B------:R-:W-:-:S07]  /*1660*/  WARPGROUP.ARRIVE ;  /* 0x00000000000079c5 */ /* 0x000fce0000000000 */
[----:B------:R-:W-:Y:S01]  /*1670*/  HGMMA.64x128x8.F32.TF32 R24, gdesc[UR12], RZ, !UPT, gsb0 ;  /* 0x05e000000c1879f0 */ /* 0x000fe2000c0028ff */
[----:B------:R-:W-:Y:S02]  /*1680*/  UIADD3 UR12, UR8, 0x2, URZ ;  /* 0x00000002080c7890 */ /* 0x000fe4000fffe03f */
[----:B------:R-:W-:Y:S01]  /*1690*/  UIADD3 UR14, UR6, 0x2, URZ ;  /* 0x00000002060e7890 */ /* 0x000fe2000fffe03f */
[----:B------:R-:W-:Y:S01]  /*16a0*/  UMOV UR13, 0x40000040 ;  /* 0x40000040000d7882 */ /* 0x000fe20000000000 */
[----:B------:R-:W-:Y:S01]  /*16b0*/  UMOV UR15, 0x40000040 ;  /* 0x40000040000f7882 */ /* 0x000fe20000000000 */
[----:B------:R-:W-:Y:S02]  /*16c0*/  WARPGROUP.DEPBAR.LE gsb0, 0x0 ;  /* 0x00008000000079c5 */ /* 0x000fe40000010000 */
[----:B------:R-:W-:-:S06]  /*16d0*/  WARPGROUP.ARRIVE ;  /* 0x00000000000079c5 */ /* 0x000fcc0000000000 */
[----:B------:R-:W-:Y:S01]  /*16e0*/  HGMMA.64x128x8.F32.TF32 R88, gdesc[UR12], R88, gsb0 ;  /* 0x05e000000c5879f0 */ /* 0x000fe20008002858 */
[----:B------:R-:W-:Y:S01]  /*16f0*/  UIADD3 UR12, UR8, 0x402, URZ ;  /* 0x00000402080c7890 */ /* 0x000fe2000fffe03f */
[----:B------:R-:W-:Y:S01]  /*1700*/  UMOV UR13, 0x40000040 ;  /* 0x40000040000d7882 */ /* 0x000fe20000000000 */
[----:B------:R-:W-:Y:S02]  /*1710*/  WARPGROUP.DEPBAR.LE gsb0, 0x0 ;  /* 0x00008000000079c5 */ /* 0x000fe40000010000 */
[----:B------:R-:W-:-:S07]  /*1720*/  WARPGROUP.ARRIVE ;  /* 0x00000000000079c5 */ /* 0x000fce0000000000 */
[----:B------:R-:W-:Y:S01]  /*1730*/  HGMMA.64x128x8.F32.TF32 R24, gdesc[UR12], R24, gsb0 ;  /* 0x05e000000c1879f0 */ /* 0x000fe20008002818 */
        /* <DEDUP_REMOVED lines=71> */
[----:B------:R-:W-:Y:S03]  /*1bb0*/  HGMMA.64x128x8.F32.TF32 R24, gdesc[UR12], R24, gsb0 ;  /* 0x05e000000c1879f0 */ /* 0x000fe60008002818 */
[----:B------:R-:W-:Y:S02]  /*1bc0*/  WARPGROUP.DEPBAR.LE gsb0, 0x0 ;  /* 0x00008000000079c5 */ /* 0x000fe40000010000 */
[----:B------:R-:W-:Y:S05]  /*1bd0*/  @!P1 BRA `(.L_x_22) ;  /* 0x0000000800349947 */ /* 0x000fea0003800000 */
[----:B------:R-:W-:Y:S02]  /*1be0*/  UIADD3 UR6, UR39, 0x1, URZ ;  /* 0x0000000127067890 */ /* 0x000fe4000fffe03f */
[----:B------:R-:W-:Y:S02]  /*1bf0*/  IMAD.U32 R3, RZ, RZ, UR39 ;  /* 0x00000027ff037e24 */ /* 0x000fe4000f8e00ff */
[----:B------:R-:W-:-:S04]  /*1c00*/  UISETP.NE.AND UP0, UPT, UR6, 0x2, UPT ;  /* 0x000000020600788c */ /* 0x000fc8000bf05270 */
[----:B------:R-:W-:Y:S02]  /*1c10*/  USEL UR7, URZ, 0x1, UP0 ;  /* 0x000000013f077887 */ /* 0x000fe40008000000 */
[----:B------:R-:W-:Y:S02]  /*1c20*/  USEL UR6, UR6, URZ, UP0 ;  /* 0x0000003f06067287 */ /* 0x000fe40008000000 */
[----:B------:R-:W-:-:S06]  /*1c30*/  ULOP3.LUT UR7, UR38, UR7, URZ, 0x3c, !UPT ;  /* 0x0000000726077292 */ /* 0x000fcc000f8e3c3f */
[----:B------:R-:W-:-:S07]  /*1c40*/  IMAD.U32 R7, RZ, RZ, UR7 ;  /* 0x00000007ff077e24 */ /* 0x000fce000f8e00ff */
.L_x_29:
[----:B------:R-:W-:Y:S05]  /*1c50*/  @!P0 BRA `(.L_x_23) ;  /* 0x0000000000048947 */ /* 0x000fea0003800000 */
[----:B------:R-:W-:Y:S01]  /*1c60*/  BPT.TRAP 0x1 ;  /* 0x000000040000795c */ /* 0x000fe20000300000 */
.L_x_23:
[----:B------:R-:W3:Y:S01]  /*1c70*/  S2UR UR8, SR_CgaCtaId ;  /* 0x00000000000879c3 */ /* 0x000ee20000008800 */
[----:B------:R-:W-:Y:S01]  /*1c80*/  UMOV UR7, 0x400 ;  /* 0x0000040000077882 */ /* 0x000fe20000000000 */
[----:B01----:R-:W-:Y:S01]  /*1c90*/  IMAD.U32 R5, RZ, RZ, UR6 ;  /* 0x00000006ff057e24 */ /* 0x003fe2000f8e00ff */
[----:B------:R-:W-:Y:S01]  /*1ca0*/  SHF.L.U32 R4, R7, 0x1f, RZ ;  /* 0x0000001f07047819 */ /* 0x000fe200000006ff */
[----:B---3--:R-:W-:-:S06]  /*1cb0*/  ULEA UR7, UR8, UR7, 0x18 ;  /* 0x0000000708077291 */ /* 0x008fcc000f8ec03f */
[----:B------:R-:W-:-:S04]  /*1cc0*/  IMAD.U32 R6, RZ, RZ, UR7 ;  /* 0x00000007ff067e24 */ /* 0x000fc8000f8e00ff */
[----:B------:R-:W-:-:S04]  /*1cd0*/  IMAD R5, R5, 0x8, R6 ;  /* 0x0000000805057824 */ /* 0x000fc800078e0206 */
[----:B------:R0:W1:Y:S01]  /*1ce0*/  SYNCS.PHASECHK.TRANS64.TRYWAIT P1, [R5+URZ], R4 ;  /* 0x00000004050075a7 */ /* 0x000062000802017f */
[----:B------:R-:W-:Y:S05]  /*1cf0*/  @!P0 BRA `(.L_x_24) ;  /* 0x0000000000048947 */ /* 0x000fea0003800000 */
[----:B------:R-:W-:Y:S01]  /*1d00*/  BPT.TRAP 0x1 ;  /* 0x000000040000795c */ /* 0x000fe20000300000 */
.L_x_24:
[----:B-1----:R-:W-:Y:S05]  /*1d10*/  @P1 BRA `(.L_x_25) ;  /* 0x0000000000081947 */ /* 0x002fea0003800000 */
[----:B------:R-:W1:Y:S02]  /*1d20*/  SYNCS.PHASECHK.TRANS64.TRYWAIT P1, [R5+URZ], R4 ;  /* 0x00000004050075a7 */ /* 0x000e64000802017f */
[----:B-1----:R-:W-:Y:S05]  /*1d30*/  @!P1 BRA `(.L_x_26) ;  /* 0x000000a8008c9947 */ /* 0x002fea0003800000 */
.L_x_25:
[----:B------:R-:W-:Y:S01]  /*1d40*/  ULEA UR10, UR6, UR4, 0xc ;  /* 0x00000004060a7291 */ /* 0x000fe2000f8e603f */
[----:B------:R-:W-:Y:S01]  /*1d50*/  WARPGROUP.ARRIVE ;  /* 0x00000000000079c5 */ /* 0x000fe20000000000 */
[----:B------:R-:W-:Y:S01]  /*1d60*/  ULEA UR8, UR6, UR5, 0xb ;  /* 0x0000000506087291 */ /* 0x000fe2000f8e583f */
[----:B------:R-:W-:Y:S01]  /*1d70*/  UMOV UR13, 0x40000040 ;  /* 0x40000040000d7882 */ /* 0x000fe20000000000 */
[----:B------:R-:W-:-:S03]  /*1d80*/  UMOV UR15, 0x40000040 ;  /* 0x40000040000f7882 */ /* 0x000fc60000000000 */
[----:B------:R-:W-:Y:S02]  /*1d90*/  UMOV UR12, UR10 ;  /* 0x0000000a000c7c82 */ /* 0x000fe40008000000 */
[----:B------:R-:W-:Y:S02]  /*1da0*/  UMOV UR14, UR8 ;  /* 0x00000008000e7c82 */ /* 0x000fe40008000000 */
        /* <DEDUP_REMOVED lines=92> */
[----:B------:R-:W-:Y:S01]  /*2370*/  BPT.TRAP 0x1 ;  /* 0x000000040000795c */ /* 0x000fe20000300000 */
.L_x_27:
[----:B------:R-:W-:-:S13]  /*2380*/  ISETP.NE.AND P1, PT, R22, RZ, PT ;  /* 0x000000ff1600720c */ /* 0x000fda0003f25270 */
[----:B01----:R-:W-:-:S04]  /*2390*/  @P1 IMAD R4, R3, 0x8, R6 ;  /* 0x0000000803041824 */ /* 0x003fc800078e0206 */
[----:B------:R-:W-:-:S05]  /*23a0*/  @P1 VIADD R5, R4, 0x10 ;  /* 0x0000001004051836 */ /* 0x000fca0000000000 */
[----:B------:R-:W-:-:S04]  /*23b0*/  @P1 PRMT R5, R152, 0x654, R5 ;  /* 0x0000065498051816 */ /* 0x000fc80000000005 */
[----:B------:R0:W-:Y:S01]  /*23c0*/  @P1 SYNCS.ARRIVE.TRANS64.RED.A1T0 RZ, [R5+URZ], RZ ;  /* 0x000000ff05ff19a7 */ /* 0x0001e2000810043f */
[----:B------:R-:W-:-:S13]  /*23d0*/  ISETP.GT.U32.AND P1, PT, R19, 0x1, PT ;  /* 0x000000011300780c */ /* 0x000fda0003f24070 */
[----:B0-----:R-:W-:Y:S05]  /*23e0*/  @P1 BRA `(.L_x_28) ;  /* 0x0000000000041947 */ /* 0x001fea0003800000 */
[----:B------:R-:W-:Y:S01]  /*23f0*/  BPT.TRAP 0x1 ;  /* 0x000000040000795c */ /* 0x000fe20000300000 */
.L_x_28:
[----:B------:R-:W-:Y:S01]  /*2400*/  UIADD3 UR6, UR6, 0x1, URZ ;  /* 0x0000000106067890 */ /* 0x000fe2000fffe03f */
[C---:B------:R-:W-:Y:S01]  /*2410*/  ISETP.GT.AND P2, PT, R0.reuse, 0x1, PT ;  /* 0x000000010000780c */ /* 0x040fe20003f44270 */
[----:B------:R-:W-:Y:S02]  /*2420*/  VIADD R3, R3, 0x1 ;  /* 0x0000000103037836 */ /* 0x000fe40000000000 */
[----:B------:R-:W-:Y:S01]  /*2430*/  UISETP.NE.AND UP0, UPT, UR6, 0x2, UPT ;  /* 0x000000020600788c */ /* 0x000fe2000bf05270 */
[----:B------:R-:W-:Y:S02]  /*2440*/  VIADD R0, R0, 0xffffffff ;  /* 0xffffffff00007836 */ /* 0x000fe40000000000 */
[C---:B------:R-:W-:Y:S01]  /*2450*/  ISETP.NE.AND P1, PT, R3.reuse, 0x2, PT ;  /* 0x000000020300780c */ /* 0x040fe20003f25270 */
[----:B------:R-:W-:Y:S02]  /*2460*/  USEL UR7, URZ, 0x1, UP0 ;  /* 0x000000013f077887 */ /* 0x000fe40008000000 */
[----:B------:R-:W-:Y:S01]  /*2470*/  USEL UR6, UR6, URZ, UP0 ;  /* 0x0000003f06067287 */ /* 0x000fe20008000000 */
[----:B------:R-:W-:-:S03]  /*2480*/  SEL R3, R3, RZ, P1 ;  /* 0x000000ff03037207 */ /* 0x000fc60000800000 */
[----:B------:R-:W-:Y:S01]  /*2490*/  LOP3.LUT R7, R7, UR7, RZ, 0x3c, !PT ;  /* 0x0000000707077c12 */ /* 0x000fe2000f8e3cff */
[----:B------:R-:W-:Y:S07]  /*24a0*/  @P2 BRA `(.L_x_29) ;  /* 0xfffffff400e82947 */ /* 0x000fee000383ffff */
.L_x_22:
[----:B------:R-:W3:Y:S02]  /*24b0*/  LDC R0, c[0x0][0x28c] ;  /* 0x0000a300ff007b82 */ /* 0x000ee40000000800 */
[----:B---3--:R-:W-:-:S13]  /*24c0*/  ISETP.GE.AND P1, PT, R0, 0x1, PT ;  /* 0x000000010000780c */ /* 0x008fda0003f26270 */
[----:B------:R-:W-:Y:S05]  /*24d0*/  @!P1 BRA `(.L_x_30) ;  /* 0x0000000000409947 */ /* 0x000fea0003800000 */
[----:B------:R-:W-:Y:S05]  /*24e0*/  @!P0 BRA `(.L_x_31) ;  /* 0x0000000000048947 */ /* 0x000fea0003800000 */
[----:B------:R-:W-:Y:S01]  /*24f0*/  BPT.TRAP 0x1 ;  /* 0x000000040000795c */ /* 0x000fe20000300000 */
.L_x_31:
[----:B------:R-:W-:Y:S01]  /*2500*/  ISETP.NE.AND P0, PT, R22, RZ, PT ;  /* 0x000000ff1600720c */ /* 0x000fe20003f05270 */
[----:B------:R-:W-:-:S12]  /*2510*/  UISETP.LT.AND UP1, UPT, UR40, 0x1, UPT ;  /* 0x000000012800788c */ /* 0x000fd8000bf21270 */
[----:B------:R-:W-:-:S05]  /*2520*/  VOTEU.ANY UP0, P0 ;  /* 0x00000000003f7886 */ /* 0x000fca0000000100 */
[----:B------:R-:W-:-:S04]  /*2530*/  @UP0 USEL UR4, UR40, 0x1, UP1 ;  /* 0x0000000128040887 */ /* 0x000fc80008800000 */
[----:B------:R-:W-:-:S06]  /*2540*/  @UP0 UIADD3 UR4, UR39, UR40, -UR4 ;  /* 0x0000002827040290 */ /* 0x000fcc000fffe804 */
[----:B------:R-:W-:-:S04]  /*2550*/  IMAD.U32 R0, RZ, RZ, UR4 ;  /* 0x00000004ff007e24 */ /* 0x000fc8000f8e00ff */
[----:B------:R-:W-:-:S05]  /*2560*/  @P0 IMAD.SHL.U32 R0, R0, 0x8, RZ ;  /* 0x0000000800000824 */ /* 0x000fca00078e00ff */
[----:B------:R-:W-:-:S04]  /*2570*/  @P0 LOP3.LUT R0, R0, 0x8, RZ, 0xc0, !PT ;  /* 0x0000000800000812 */ /* 0x000fc800078ec0ff */
[----:B------:R-:W-:-:S04]  /*2580*/  @P0 IADD3 R3, R6, 0x10, R0 ;  /* 0x0000001006030810 */ /* 0x000fc80007ffe000 */
[----:B------:R-:W-:-:S04]  /*2590*/  @P0 PRMT R3, R152, 0x654, R3 ;  /* 0x0000065498030816 */ /* 0x000fc80000000003 */
[----:B------:R3:W-:Y:S01]  /*25a0*/  @P0 SYNCS.ARRIVE.TRANS64.RED.A1T0 RZ, [R3+URZ], RZ ;  /* 0x000000ff03ff09a7 */ /* 0x0007e2000810043f */
[----:B------:R-:W-:-:S13]  /*25b0*/  ISETP.GT.U32.AND P0, PT, R19, 0x1, PT ;  /* 0x000000011300780c */ /* 0x000fda0003f04070 */
[----:B---3--:R-:W-:Y:S05]  /*25c0*/  @P0 BRA `(.L_x_30) ;  /* 0x0000000000040947 */ /* 0x008fea0003800000 */
[----:B------:R-:W-:Y:S01]  /*25d0*/  BPT.TRAP 0x1 ;  /* 0x000000040000795c */ /* 0x000fe20000300000 */
.L_x_30:
[----:B------:R-:W3:Y:S01]  /*25e0*/  LDC R6, c[0x0][0x288] ;  /* 0x0000a200ff067b82 */ /* 0x000ee20000000800 */
[--C-:B------:R-:W-:Y:S01]  /*25f0*/  SHF.R.U32.HI R0, RZ, 0x2, R18.reuse ;  /* 0x00000002ff007819 */ /* 0x100fe20000011612 */
[----:B------:R-:W-:Y:S01]  /*2600*/  UIADD3 UR39, UR40, UR39, URZ ;  /* 0x0000002728277290 */ /* 0x000fe2000fffe03f */
[----:B01----:R-:W-:Y:S01]  /*2610*/  SHF.R.U32.HI R5, RZ, 0x7, R18 ;  /* 0x00000007ff057819 */ /* 0x003fe20000011612 */
[----:B------:R-:W-:Y:S01]  /*2620*/  IMAD.SHL.U32 R13, R154, 0x80, RZ ;  /* 0x000000809a0d7824 */ /* 0x000fe200078e00ff */
[----:B------:R-:W-:Y:S01]  /*2630*/  LOP3.LUT R3, R0, 0x7, RZ, 0xc0, !PT ;  /* 0x0000000700037812 */ /* 0x000fe200078ec0ff */
[----:B------:R-:W-:Y:S01]  /*2640*/  USHF.R.U32.HI UR4, URZ, 0x1, UR39 ;  /* 0x000000013f047899 */ /* 0x000fe20008011627 */
[----:B------:R-:W-:Y:S01]  /*2650*/  LOP3.LUT R4, R18, 0x60, RZ, 0xc0, !PT ;  /* 0x0000006012047812 */ /* 0x000fe200078ec0ff */
[----:B------:R-:W-:Y:S01]  /*2660*/  ULDC UR8, c[0x0][0x284] ;  /* 0x0000a10000087ab9 */ /* 0x000fe20000000800 */
[----:B------:R-:W-:Y:S01]  /*2670*/  LOP3.LUT R0, R5, 0x1, RZ, 0xc0, !PT ;  /* 0x0000000105007812 */ /* 0x000fe200078ec0ff */
[----:B------:R-:W-:Y:S01]  /*2680*/  ULOP3.LUT UR4, UR4, 0x1, URZ, 0xc0, !UPT ;  /* 0x0000000104047892 */ /* 0x000fe2000f8ec03f */
[----:B------:R-:W-:Y:S01]  /*2690*/  SHF.R.U32.HI R10, RZ, 0x1, R4 ;  /* 0x00000001ff0a7819 */ /* 0x000fe20000011604 */
[----:B------:R-:W-:Y:S01]  /*26a0*/  UISETP.GT.U32.AND UP1, UPT, UR39, 0x1, UPT ;  /* 0x000000012700788c */ /* 0x000fe2000bf24070 */
[----:B------:R-:W-:Y:S01]  /*26b0*/  SHF.R.S32.HI R21, RZ, 0x1f, R23 ;  /* 0x0000001fff157819 */ /* 0x000fe20000011417 */
[----:B------:R-:W-:Y:S01]  /*26c0*/  IMAD.SHL.U32 R4, R0, 0x40, RZ ;  /* 0x0000004000047824 */ /* 0x000fe200078e00ff */
[--C-:B------:R-:W-:Y:S01]  /*26d0*/  IADD3 R5, RZ, -R10, -R3.reuse ;  /* 0x8000000aff057210 */ /* 0x100fe20007ffe803 */
[----:B------:R-:W-:Y:S01]  /*26e0*/  UISETP.NE.U32.AND UP0, UPT, UR4, 0x1, UPT ;  /* 0x000000010400788c */ /* 0x000fe2000bf05070 */
[----:B------:R-:W-:Y:S01]  /*26f0*/  IMAD.WIDE R8, R153, 0x100, RZ ;  /* 0x0000010099087825 */ /* 0x000fe200078e02ff */
[----:B------:R-:W-:Y:S01]  /*2700*/  ULDC.64 UR6, c[0x0][0x5d0] ;  /* 0x0001740000067ab9 */ /* 0x000fe20000000a00 */
[----:B--2---:R-:W-:Y:S01]  /*2710*/  LOP3.LUT R157, R4, 0x40, R3, 0xe2, !PT ;  /* 0x00000040049d7812 */ /* 0x004fe200078ee203 */
[----:B------:R-:W-:Y:S01]  /*2720*/  UISETP.LT.U32.AND UP1, UPT, UR40, 0x2, UP1 ;  /* 0x000000022800788c */ /* 0x000fe20008f21070 */
[----:B------:R-:W-:Y:S01]  /*2730*/  LOP3.LUT R3, R18, 0x3, RZ, 0xc0, !PT ;  /* 0x0000000312037812 */ /* 0x000fe200078ec0ff */
[----:B------:R-:W-:Y:S01]  /*2740*/  UISETP.GT.U32.AND UP0, UPT, UR40, 0x1, !UP0 ;  /* 0x000000012800788c */ /* 0x000fe2000c704070 */
[----:B------:R-:W-:Y:S01]  /*2750*/  IMAD R4, R21, UR6, RZ ;  /* 0x0000000615047c24 */ /* 0x000fe2000f8e02ff */
[----:B---3--:R-:W-:Y:S01]  /*2760*/  ISETP.GE.AND P0, PT, R13, R6, PT ;  /* 0x000000060d00720c */ /* 0x008fe20003f06270 */
[----:B------:R-:W-:Y:S01]  /*2770*/  IMAD R0, R0, -0x40, R5 ;  /* 0xffffffc000007824 */ /* 0x000fe200078e0205 */
[----:B------:R-:W-:Y:S01]  /*2780*/  USEL UR5, URZ, 0x1, !UP1 ;  /* 0x000000013f057887 */ /* 0x000fe2000c800000 */
[----:B------:R-:W-:Y:S01]  /*2790*/  IMAD R12, R3, -0x2, R6 ;  /* 0xfffffffe030c7824 */ /* 0x000fe200078e0206 */
[----:B------:R-:W-:Y:S01]  /*27a0*/  USEL UR4, URZ, 0x1, !UP0 ;  /* 0x000000013f047887 */ /* 0x000fe2000c000000 */
[----:B------:R-:W-:Y:S01]  /*27b0*/  IMAD.SHL.U32 R3, R153, 0x100, RZ ;  /* 0x0000010099037824 */ /* 0x000fe200078e00ff */
[----:B------:R-:W-:Y:S01]  /*27c0*/  ULOP3.LUT UR39, UR39, 0x1, URZ, 0xc0, !UPT ;  /* 0x0000000127277892 */ /* 0x000fe2000f8ec03f */
[----:B------:R-:W-:Y:S01]  /*27d0*/  IMAD.SHL.U32 R6, R18, 0x2, RZ ;  /* 0x0000000212067824 */ /* 0x000fe200078e00ff */
[----:B------:R-:W-:Y:S01]  /*27e0*/  ULOP3.LUT UR38, UR4, UR38, UR5, 0x96, !UPT ;  /* 0x0000002604267292 */ /* 0x000fe2000f8e9605 */
[----:B------:R-:W-:Y:S01]  /*27f0*/  IMAD R11, R23, UR7, R4 ;  /* 0x00000007170b7c24 */ /* 0x000fe2000f8e0204 */
[----:B------:R-:W-:Y:S01]  /*2800*/  ISETP.GE.OR P0, PT, R3, UR8, P0 ;  /* 0x0000000803007c0c */ /* 0x000fe20008706670 */
[----:B------:R-:W-:Y:S01]  /*2810*/  IMAD.MOV.U32 R153, RZ, RZ, -0x1 ;  /* 0xffffffffff997424 */ /* 0x000fe200078e00ff */
[----:B------:R-:W-:-:S02]  /*2820*/  LOP3.LUT R6, R13, 0x6, R6, 0xf8, !PT ;  /* 0x000000060d067812 */ /* 0x000fc400078ef806 */
[----:B------:R-:W-:Y:S01]  /*2830*/  IADD3 R3, -R3, UR8, R0 ;  /* 0x0000000803037c10 */ /* 0x000fe2000fffe100 */
[----:B------:R-:W-:Y:S01]  /*2840*/  IMAD.IADD R0, R12, 0x1, -R13 ;  /* 0x000000010c007824 */ /* 0x000fe200078e0a0d */
[----:B------:R-:W-:Y:S02]  /*2850*/  SHF.R.S32.HI R7, RZ, 0x1f, R6 ;  /* 0x0000001fff077819 */ /* 0x000fe40000011406 */
[----:B------:R-:W-:Y:S01]  /*2860*/  LOP3.LUT R157, R8, R157, R10, 0xfe, !PT ;  /* 0x0000009d089d7212 */ /* 0x000fe200078efe0a */
[----:B------:R-:W-:-:S04]  /*2870*/  IMAD.WIDE.U32 R4, R23, UR6, R6 ;  /* 0x0000000617047c25 */ /* 0x000fc8000f8e0006 */
[----:B------:R-:W-:Y:S02]  /*2880*/  IMAD.IADD R11, R5, 0x1, R11 ;  /* 0x00000001050b7824 */ /* 0x000fe400078e020b */
[----:B------:R-:W-:Y:S01]  /*2890*/  IMAD.MOV.U32 R10, RZ, RZ, R4 ;  /* 0x000000ffff0a7224 */ /* 0x000fe200078e0004 */
[----:B------:R-:W-:Y:S06]  /*28a0*/  @P0 BRA `(.L_x_32) ;  /* 0x0000008000600947 */ /* 0x000fec0003800000 */
[----:B------:R-:W0:Y:S01]  /*28b0*/  LDC.64 R4, c[0x0][0x5c8] ;  /* 0x00017200ff047b82 */ /* 0x000e220000000a00 */
[----:B-----5:R-:W-:Y:S01]  /*28c0*/  FSETP.NEU.AND P0, PT, R156, RZ, PT ;  /* 0x000000ff9c00720b */ /* 0x020fe20003f0d000 */
[----:B------:R-:W-:Y:S01]  /*28d0*/  BSSY B0, `(.L_x_32) ;  /* 0x0000815000007945 */ /* 0x000fe20003800000 */
[----:B------:R-:W-:-:S04]  /*28e0*/  ISETP.GT.AND P3, PT, R3, RZ, PT ;  /* 0x000000ff0300720c */ /* 0x000fc80003f64270 */
[----:B------:R-:W-:Y:S01]  /*28f0*/  ISETP.GT.AND P2, PT, R0, RZ, P3 ;  /* 0x000000ff0000720c */ /* 0x000fe20001f44270 */
[-C--:B0-----:R-:W-:Y:S02]  /*2900*/  IMAD R12, R9, R4.reuse, RZ ;  /* 0x00000004090c7224 */ /* 0x081fe400078e02ff */
[----:B------:R-:W-:-:S04]  /*2910*/  IMAD.WIDE.U32 R170, R157, R4, R10 ;  /* 0x000000049daa7225 */ /* 0x000fc800078e000a */
[----:B------:R-:W-:-:S04]  /*2920*/  IMAD R11, R157, R5, R12 ;  /* 0x000000059d0b7224 */ /* 0x000fc800078e020c */
[----:B------:R-:W-:Y:S01]  /*2930*/  IMAD.IADD R173, R171, 0x1, R11 ;  /* 0x00000001abad7824 */ /* 0x000fe200078e020b */
[----:B------:R-:W-:Y:S06]  /*2940*/  @!P0 BRA `(.L_x_33) ;  /* 0x0000005c00108947 */ /* 0x000fec0003800000 */
[----:B------:R-:W0:Y:S01]  /*2950*/  LDC.64 R12, c[0x0][0x5b8] ;  /* 0x00016e00ff0c7b82 */ /* 0x000e220000000a00 */
[----:B------:R-:W-:-:S07]  /*2960*/  ULDC.64 UR4, c[0x0][0x5c0] ;  /* 0x0001700000047ab9 */ /* 0x000fce0000000a00 */
[----:B------:R-:W1:Y:S08]  /*2970*/  LDC.64 R14, c[0x0][0x5b0] ;  /* 0x00016c00ff0e7b82 */ /* 0x000e700000000a00 */
[----:B------:R-:W2:Y:S01]  /*2980*/  LDC.64 R10, c[0x0][0x5a8] ;  /* 0x00016a00ff0a7b82 */ /* 0x000ea20000000a00 */
[----:B0-----:R-:W-:-:S04]  /*2990*/  IMAD R20, R21, R12, RZ ;  /* 0x0000000c15147224 */ /* 0x001fc800078e02ff */
[C---:B------:R-:W-:Y:S02]  /*29a0*/  IMAD R13, R23.reuse, R13, R20 ;  /* 0x0000000d170d7224 */ /* 0x040fe400078e0214 */
[----:B------:R-:W-:-:S04]  /*29b0*/  IMAD.WIDE.U32 R20, R23, R12, R6 ;  /* 0x0000000c17147225 */ /* 0x000fc800078e0006 */
[-C--:B-1----:R-:W-:Y:S02]  /*29c0*/  IMAD R154, R9, R14.reuse, RZ ;  /* 0x0000000e099a7224 */ /* 0x082fe400078e02ff */
[----:B------:R-:W-:Y:S02]  /*29d0*/  IMAD.IADD R159, R21, 0x1, R13 ;  /* 0x00000001159f7824 */ /* 0x000fe400078e020d */
[----:B------:R-:W-:Y:S02]  /*29e0*/  IMAD.MOV.U32 R158, RZ, RZ, R20 ;  /* 0x000000ffff9e7224 */ /* 0x000fe400078e0014 */
[C---:B------:R-:W-:Y:S02]  /*29f0*/  IMAD R171, R157.reuse, R15, R154 ;  /* 0x0000000f9dab7224 */ /* 0x040fe400078e029a */
[----:B------:R-:W-:-:S04]  /*2a00*/  IMAD.WIDE.U32 R160, R157, R14, R158 ;  /* 0x0000000e9da07225 */ /* 0x000fc800078e009e */
[----:B------:R-:W-:Y:S01]  /*2a10*/  IMAD.IADD R154, R161, 0x1, R171 ;  /* 0x00000001a19a7824 */ /* 0x000fe200078e02ab */
[----:B--2---:R-:W-:-:S04]  /*2a20*/  LEA R162, P0, R160, R10, 0x2 ;  /* 0x0000000aa0a27211 */ /* 0x004fc800078010ff */
[----:B------:R-:W-:-:S05]  /*2a30*/  LEA.HI.X R163, R160, R11, R154, 0x2, P0 ;  /* 0x0000000ba0a37211 */ /* 0x000fca00000f149a */
[----:B------:R0:W2:Y:S01]  /*2a40*/  @P2 LDG.E.LTC128B R154, desc[UR36][R162.64] ;  /* 0x00000024a29a2981 */ /* 0x0000a2000c1e1920 */
[----:B------:R-:W-:Y:S01]  /*2a50*/  LEA R160, P0, R170, UR4, 0x2 ;  /* 0x00000004aaa07c11 */ /* 0x000fe2000f8010ff */
[----:B------:R-:W-:Y:S01]  /*2a60*/  IMAD.WIDE.U32 R164, R157, R14, R6 ;  /* 0x0000000e9da47225 */ /* 0x000fe200078e0006 */
[----:B------:R-:W-:Y:S01]  /*2a70*/  ISETP.GT.AND P1, PT, R0, 0x1, P3 ;  /* 0x000000010000780c */ /* 0x000fe20001f24270 */
[----:B------:R-:W-:Y:S02]  /*2a80*/  BSSY B1, `(.L_x_34) ;  /* 0x0000011000017945 */ /* 0x000fe40003800000 */
[----:B------:R-:W-:Y:S02]  /*2a90*/  IMAD.IADD R165, R171, 0x1, R165 ;  /* 0x00000001aba57824 */ /* 0x000fe400078e02a5 */
[----:B------:R-:W-:Y:S01]  /*2aa0*/  IMAD.WIDE.U32 R166, R23, R12, R164 ;  /* 0x0000000c17a67225 */ /* 0x000fe200078e00a4 */
[----:B0-----:R-:W-:-:S03]  /*2ab0*/  SHF.L.U64.HI R163, R14, 0x3, R15 ;  /* 0x000000030ea37819 */ /* 0x001fc6000001020f */
[----:B------:R-:W-:Y:S01]  /*2ac0*/  IMAD.SHL.U32 R162, R14, 0x8, RZ ;  /* 0x000000080ea27824 */ /* 0x000fe200078e00ff */
[----:B--2---:R-:W-:-:S05]  /*2ad0*/  LOP3.LUT R161, R154, 0xffffe000, RZ, 0xc0, !PT ;  /* 0xffffe0009aa17812 */ /* 0x004fca00078ec0ff */
[----:B------:R-:W-:Y:S01]  /*2ae0*/  FMUL R169, R161, R156 ;  /* 0x0000009ca1a97220 */ /* 0x000fe20000400000 */
[----:B------:R-:W-:Y:S01]  /*2af0*/  LEA.HI.X R161, R170, UR5, R173, 0x2, P0 ;  /* 0x00000005aaa17c11 */ /* 0x000fe200080f14ad */
[----:B------:R-:W-:Y:S01]  /*2b00*/  IMAD.WIDE.U32 R172, R157, R14, R162 ;  /* 0x0000000e9dac7225 */ /* 0x000fe200078e00a2 */
[----:B------:R-:W-:-:S03]  /*2b10*/  LEA R164, P0, R166, R10, 0x2 ;  /* 0x0000000aa6a47211 */ /* 0x000fc600078010ff */
[----:B------:R-:W-:Y:S01]  /*2b20*/  FFMA R169, R88, R155, R169 ;  /* 0x0000009b58a97223 */ /* 0x000fe200000000a9 */
[----:B------:R-:W-:-:S04]  /*2b30*/  IMAD.IADD R88, R13, 0x1, R167 ;  /* 0x000000010d587824 */ /* 0x000fc800078e02a7 */
[----:B------:R-:W-:Y:S02]  /*2b40*/  F2FP.TF32.F32.PACK_B R169, R169 ;  /* 0x000000a9ffa9723e */ /* 0x000fe400024050ff */
[----:B------:R-:W-:-:S03]  /*2b50*/  LEA.HI.X R165, R166, R11, R88, 0x2, P0 ;  /* 0x0000000ba6a57211 */ /* 0x000fc600000f1458 */
[----:B------:R0:W-:Y:S01]  /*2b60*/  @P2 STG.E desc[UR36][R160.64], R169 ;  /* 0x000000a9a0002986 */ /* 0x0001e2000c101924 */
[----:B------:R-:W-:Y:S05]  /*2b70*/  @!P1 BRA `(.L_x_35) ;  /* 0x0000000000049947 */ /* 0x000fea0003800000 */
[----:B------:R1:W5:Y:S02]  /*2b80*/  LDG.E.LTC128B R154, desc[UR36][R164.64+0x4] ;  /* 0x00000424a49a7981 */ /* 0x000364000c1e1920 */
.L_x_35:
[----:B------:R-:W-:Y:S05]  /*2b90*/  BSYNC B1 ;  /* 0x0000000000017941 */ /* 0x000fea0003800000 */
.L_x_34:
[----:B-----5:R-:W-:Y:S01]  /*2ba0*/  LOP3.LUT R167, R154, 0xffffe000, RZ, 0xc0, !PT ;  /* 0xffffe0009aa77812 */ /* 0x020fe200078ec0ff */
[----:B------:R-:W-:Y:S01]  /*2bb0*/  IMAD.IADD R171, R171, 0x1, R173 ;  /* 0x00000001abab7824 */ /* 0x000fe200078e02ad */
[----:B------:R-:W-:Y:S02]  /*2bc0*/  ISETP.GT.AND P0, PT, R3, 0x8, PT ;  /* 0x000000080300780c */ /* 0x000fe40003f04270 */
[----:B------:R-:W-:Y:S01]  /*2bd0*/  IADD3 R166, P4, R20, R172, RZ ;  /* 0x000000ac14a67210 */ /* 0x000fe20007f9e0ff */
[----:B------:R-:W-:Y:S01]  /*2be0*/  FMUL R88, R167, R156 ;  /* 0x0000009ca7587220 */ /* 0x000fe20000400000 */
[----:B------:R-:W-:-:S03]  /*2bf0*/  ISETP.GT.AND P2, PT, R0, RZ, P0 ;  /* 0x000000ff0000720c */ /* 0x000fc60000744270 */
[----:B------:R-:W-:Y:S01]  /*2c00*/  FFMA R175, R89, R155, R88 ;  /* 0x0000009b59af7223 */ /* 0x000fe20000000058 */
[----:B------:R-:W-:Y:S01]  /*2c10*/  IMAD.X R167, R171, 0x1, R159, P4 ;  /* 0x00000001aba77824 */ /* 0x000fe200020e069f */
[----:B------:R-:W-:-:S03]  /*2c20*/  LEA R88, P4, R166, R10, 0x2 ;  /* 0x0000000aa6587211 */ /* 0x000fc600078810ff */
[----:B------:R-:W-:Y:S02]  /*2c30*/  F2FP.TF32.F32.PACK_B R175, R175 ;  /* 0x000000afffaf723e */ /* 0x000fe400024050ff */
[----:B------:R-:W-:-:S03]  /*2c40*/  LEA.HI.X R89, R166, R11, R167, 0x2, P4 ;  /* 0x0000000ba6597211 */ /* 0x000fc600020f14a7 */
[----:B------:R2:W-:Y:S04]  /*2c50*/  @P1 STG.E desc[UR36][R160.64+0x4], R175 ;  /* 0x000004afa0001986 */ /* 0x0005e8000c101924 */
[----:B------:R3:W0:Y:S01]  /*2c60*/  @P2 LDG.E.LTC128B R154, desc[UR36][R88.64] ;  /* 0x00000024589a2981 */ /* 0x000622000c1e1920 */
[----:B------:R-:W-:Y:S01]  /*2c70*/  IMAD.SHL.U32 R167, R4, 0x20, RZ ;  /* 0x0000002004a77824 */ /* 0x000fe200078e00ff */
[----:B------:R-:W-:Y:S01]  /*2c80*/  IADD3 R172, P1, R6, R172, RZ ;  /* 0x000000ac06ac7210 */ /* 0x000fe20007f3e0ff */
[----:B------:R-:W-:Y:S03]  /*2c90*/  BSSY B1, `(.L_x_36) ;  /* 0x0000011000017945 */ /* 0x000fe60003800000 */
[----:B------:R-:W-:Y:S01]  /*2ca0*/  IADD3 R170, P4, R167, R160, RZ ;  /* 0x000000a0a7aa7210 */ /* 0x000fe20007f9e0ff */
[----:B------:R-:W-:Y:S01]  /*2cb0*/  IMAD.X R173, R7, 0x1, R171, P1 ;  /* 0x0000000107ad7824 */ /* 0x000fe200008e06ab */
[----:B------:R-:W-:Y:S01]  /*2cc0*/  ISETP.GT.AND P1, PT, R0, 0x1, P0 ;  /* 0x000000010000780c */ /* 0x000fe20000724270 */
[----:B------:R-:W-:-:S03]  /*2cd0*/  IMAD.WIDE.U32 R172, R23, R12, R172 ;  /* 0x0000000c17ac7225 */ /* 0x000fc600078e00ac */
[----:B---3--:R-:W-:Y:S02]  /*2ce0*/  LEA R88, P5, R172, R10, 0x2 ;  /* 0x0000000aac587211 */ /* 0x008fe400078a10ff */
[----:B0-----:R-:W-:-:S05]  /*2cf0*/  LOP3.LUT R169, R154, 0xffffe000, RZ, 0xc0, !PT ;  /* 0xffffe0009aa97812 */ /* 0x001fca00078ec0ff */
[----:B------:R-:W-:-:S04]  /*2d00*/  FMUL R169, R169, R156 ;  /* 0x0000009ca9a97220 */ /* 0x000fc80000400000 */
[----:B------:R-:W-:Y:S01]  /*2d10*/  FFMA R177, R90, R155, R169 ;  /* 0x0000009b5ab17223 */ /* 0x000fe200000000a9 */
[----:B------:R-:W-:Y:S01]  /*2d20*/  SHF.L.U64.HI R169, R4, 0x5, R5 ;  /* 0x0000000504a97819 */ /* 0x000fe20000010205 */
[----:B------:R-:W-:-:S03]  /*2d30*/  IMAD.IADD R90, R13, 0x1, R173 ;  /* 0x000000010d5a7824 */ /* 0x000fc600078e02ad */
[----:B------:R-:W-:Y:S01]  /*2d40*/  F2FP.TF32.F32.PACK_B R177, R177 ;  /* 0x000000b1ffb1723e */ /* 0x000fe200024050ff */
[----:B------:R-:W-:Y:S01]  /*2d50*/  IMAD.X R171, R169, 0x1, R161, P4 ;  /* 0x00000001a9ab7824 */ /* 0x000fe200020e06a1 */
[----:B------:R-:W-:-:S04]  /*2d60*/  LEA.HI.X R89, R172, R11, R90, 0x2, P5 ;  /* 0x0000000bac597211 */ /* 0x000fc800028f145a */
[----:B------:R2:W-:Y:S01]  /*2d70*/  @P2 STG.E desc[UR36][R170.64], R177 ;  /* 0x000000b1aa002986 */ /* 0x0005e2000c101924 */
[----:B------:R-:W-:Y:S05]  /*2d80*/  @!P1 BRA `(.L_x_37) ;  /* 0x0000000000049947 */ /* 0x000fea0003800000 */
[----:B------:R0:W5:Y:S02]  /*2d90*/  LDG.E.LTC128B R154, desc[UR36][R88.64+0x4] ;  /* 0x00000424589a7981 */ /* 0x000164000c1e1920 */
.L_x_37:
[----:B------:R-:W-:Y:S05]  /*2da0*/  BSYNC B1 ;  /* 0x0000000000017941 */ /* 0x000fea0003800000 */
.L_x_36:
[----:B-----5:R-:W-:Y:S01]  /*2db0*/  LOP3.LUT R173, R154, 0xffffe000, RZ, 0xc0, !PT ;  /* 0xffffe0009aad7812 */ /* 0x020fe200078ec0ff */
[----:B------:R-:W-:Y:S01]  /*2dc0*/  BSSY B1, `(.L_x_38) ;  /* 0x000000a000017945 */ /* 0x000fe20003800000 */
[----:B------:R-:W-:-:S03]  /*2dd0*/  ISETP.GT.AND P2, PT, R0, 0x8, P3 ;  /* 0x000000080000780c */ /* 0x000fc60001f44270 */
[----:B------:R-:W-:-:S04]  /*2de0*/  FMUL R90, R173, R156 ;  /* 0x0000009cad5a7220 */ /* 0x000fc80000400000 */
[----:B------:R-:W-:Y:S01]  /*2df0*/  FFMA R173, R91, R155, R90 ;  /* 0x0000009b5bad7223 */ /* 0x000fe2000000005a */
[----:B------:R-:W-:Y:S02]  /*2e00*/  @P1 IMAD.MOV.U32 R90, RZ, RZ, R170 ;  /* 0x000000ffff5a1224 */ /* 0x000fe400078e00aa */
[----:B------:R-:W-:Y:S02]  /*2e10*/  @P1 IMAD.MOV.U32 R91, RZ, RZ, R171 ;  /* 0x000000ffff5b1224 */ /* 0x000fe400078e00ab */
[----:B------:R-:W-:-:S05]  /*2e20*/  F2FP.TF32.F32.PACK_B R173, R173 ;  /* 0x000000adffad723e */ /* 0x000fca00024050ff */
[----:B------:R3:W-:Y:S01]  /*2e30*/  @P1 STG.E desc[UR36][R90.64+0x4], R173 ;  /* 0x000004ad5a001986 */ /* 0x0007e2000c101924 */
[----:B------:R-:W-:Y:S05]  /*2e40*/  @!P2 BRA `(.L_x_39) ;  /* 0x000000000004a947 */ /* 0x000fea0003800000 */
[----:B------:R4:W5:Y:S02]  /*2e50*/  LDG.E.LTC128B R154, desc[UR36][R164.64+0x20] ;  /* 0x00002024a49a7981 */ /* 0x000964000c1e1920 */
.L_x_39:
[----:B------:R-:W-:Y:S05]  /*2e60*/  BSYNC B1 ;  /* 0x0000000000017941 */ /* 0x000fea0003800000 */
.L_x_38:
[----:B---3-5:R-:W-:Y:S01]  /*2e70*/  LOP3.LUT R91, R154, 0xffffe000, RZ, 0xc0, !PT ;  /* 0xffffe0009a5b7812 */ /* 0x028fe200078ec0ff */
[----:B------:R-:W-:Y:S01]  /*2e80*/  @P2 IMAD.MOV.U32 R90, RZ, RZ, R160 ;  /* 0x000000ffff5a2224 */ /* 0x000fe200078e00a0 */
[----:B------:R-:W-:Y:S01]  /*2e90*/  ISETP.GT.AND P1, PT, R0, 0x9, P3 ;  /* 0x000000090000780c */ /* 0x000fe20001f24270 */
[----:B------:R-:W-:Y:S02]  /*2ea0*/  BSSY B1, `(.L_x_40) ;  /* 0x0000008000017945 */ /* 0x000fe40003800000 */
[----:B------:R-:W-:-:S04]  /*2eb0*/  FMUL R91, R91, R156 ;  /* 0x0000009c5b5b7220 */ /* 0x000fc80000400000 */
[----:B------:R-:W-:Y:S01]  /*2ec0*/  FFMA R173, R92, R155, R91 ;  /* 0x0000009b5cad7223 */ /* 0x000fe2000000005b */
[----:B------:R-:W-:-:S04]  /*2ed0*/  @P2 IMAD.MOV.U32 R91, RZ, RZ, R161 ;  /* 0x000000ffff5b2224 */ /* 0x000fc800078e00a1 */
[----:B------:R-:W-:-:S05]  /*2ee0*/  F2FP.TF32.F32.PACK_B R173, R173 ;  /* 0x000000adffad723e */ /* 0x000fca00024050ff */
[----:B------:R3:W-:Y:S01]  /*2ef0*/  @P2 STG.E desc[UR36][R90.64+0x20], R173 ;  /* 0x000020ad5a002986 */ /* 0x0007e2000c101924 */
[----:B------:R-:W-:Y:S05]  /*2f00*/  @!P1 BRA `(.L_x_41) ;  /* 0x0000000000049947 */ /* 0x000fea0003800000 */
[----:B------:R0:W5:Y:S02]  /*2f10*/  LDG.E.LTC128B R154, desc[UR36][R164.64+0x24] ;  /* 0x00002424a49a7981 */ /* 0x000164000c1e1920 */
.L_x_41:
[----:B------:R-:W-:Y:S05]  /*2f20*/  BSYNC B1 ;  /* 0x0000000000017941 */ /* 0x000fea0003800000 */
.L_x_40:
[----:B---3-5:R-:W-:Y:S01]  /*2f30*/  LOP3.LUT R91, R154, 0xffffe000, RZ, 0xc0, !PT ;  /* 0xffffe0009a5b7812 */ /* 0x028fe200078ec0ff */
[----:B------:R-:W-:Y:S01]  /*2f40*/  BSSY B1, `(.L_x_42) ;  /* 0x000000a000017945 */ /* 0x000fe20003800000 */
[----:B------:R-:W-:-:S03]  /*2f50*/  ISETP.GT.AND P2, PT, R0, 0x8, P0 ;  /* 0x000000080000780c */ /* 0x000fc60000744270 */
[----:B------:R-:W-:Y:S01]  /*2f60*/  FMUL R90, R91, R156 ;  /* 0x0000009c5b5a7220 */ /* 0x000fe20000400000 */
[----:B------:R-:W-:-:S03]  /*2f70*/  @P1 IMAD.MOV.U32 R91, RZ, RZ, R161 ;  /* 0x000000ffff5b1224 */ /* 0x000fc600078e00a1 */
[----:B------:R-:W-:Y:S01]  /*2f80*/  FFMA R93, R93, R155, R90 ;  /* 0x0000009b5d5d7223 */ /* 0x000fe2000000005a */
[----:B------:R-:W-:-:S04]  /*2f90*/  @P1 IMAD.MOV.U32 R90, RZ, RZ, R160 ;  /* 0x000000ffff5a1224 */ /* 0x000fc800078e00a0 */
[----:B------:R-:W-:-:S05]  /*2fa0*/  F2FP.TF32.F32.PACK_B R93, R93 ;  /* 0x0000005dff5d723e */ /* 0x000fca00024050ff */
[----:B------:R3:W-:Y:S01]  /*2fb0*/  @P1 STG.E desc[UR36][R90.64+0x24], R93 ;  /* 0x0000245d5a001986 */ /* 0x0007e2000c101924 */
[----:B------:R-:W-:Y:S05]  /*2fc0*/  @!P2 BRA `(.L_x_43) ;  /* 0x000000000004a947 */ /* 0x000fea0003800000 */
[----:B------:R0:W5:Y:S02]  /*2fd0*/  LDG.E.LTC128B R154, desc[UR36][R88.64+0x20] ;  /* 0x00002024589a7981 */ /* 0x000164000c1e1920 */
.L_x_43:
[----:B------:R-:W-:Y:S05]  /*2fe0*/  BSYNC B1 ;  /* 0x0000000000017941 */ /* 0x000fea0003800000 */
.L_x_42:
        /* <DEDUP_REMOVED lines=11> */
.L_x_45:
[----:B------:R-:W-:Y:S05]  /*30a0*/  BSYNC B1 ;  /* 0x0000000000017941 */ /* 0x000fea0003800000 */
.L_x_44:
        /* <DEDUP_REMOVED lines=11> */
.L_x_47:
[----:B------:R-:W-:Y:S05]  /*3160*/  BSYNC B1 ;  /* 0x0000000000017941 */ /* 0x000fea0003800000 */
.L_x_46:
        /* <DEDUP_REMOVED lines=11> */
.L_x_49:
[----:B------:R-:W-:Y:S05]  /*3220*/  BSYNC B1 ;  /* 0x0000000000017941 */ /* 0x000fea0003800000 */
.L_x_48:
        /* <DEDUP_REMOVED lines=11> */
.L_x_51:
[----:B------:R-:W-:Y:S05]  /*32e0*/  BSYNC B1 ;  /* 0x0000000000017941 */ /* 0x000fea0003800000 */
.L_x_50:
        /* <DEDUP_REMOVED lines=11> */
.L_x_53:
[----:B------:R-:W-:Y:S05]  /*33a0*/  BSYNC B1 ;  /* 0x0000000000017941 */ /* 0x000fea0003800000 */
.L_x_52:
        /* <DEDUP_REMOVED lines=11> */
.L_x_55:
[----:B------:R-:W-:Y:S05]  /*3460*/  BSYNC B1 ;  /* 0x0000000000017941 */ /* 0x000fea0003800000 */
.L_x_54:
        /* <DEDUP_REMOVED lines=11> */
.L_x_57:
[----:B------:R-:W-:Y:S05]  /*3520*/  BSYNC B1 ;  /* 0x0000000000017941 */ /* 0x000fea0003800000 */
.L_x_56:
        /* <DEDUP_REMOVED lines=11> */
.L_x_59:
[----:B------:R-:W-:Y:S05]  /*35e0*/  BSYNC B1 ;  /* 0x0000000000017941 */ /* 0x000fea0003800000 */
.L_x_58:
        /* <DEDUP_REMOVED lines=11> */
.L_x_61:
[----:B------:R-:W-:Y:S05]  /*36a0*/  BSYNC B1 ;  /* 0x0000000000017941 */ /* 0x000fea0003800000 */
.L_x_60:
        /* <DEDUP_REMOVED lines=11> */
.L_x_63:
[----:B------:R-:W-:Y:S05]  /*3760*/  BSYNC B1 ;  /* 0x0000000000017941 */ /* 0x000fea0003800000 */
.L_x_62:
        /* <DEDUP_REMOVED lines=11> */
.L_x_65:
[----:B------:R-:W-:Y:S05]  /*3820*/  BSYNC B1 ;  /* 0x0000000000017941 */ /* 0x000fea0003800000 */
.L_x_64:
        /* <DEDUP_REMOVED lines=11> */
.L_x_67:
[----:B------:R-:W-:Y:S05]  /*38e0*/  BSYNC B1 ;  /* 0x0000000000017941 */ /* 0x000fea0003800000 */
.L_x_66:
        /* <DEDUP_REMOVED lines=11> */
.L_x_69:
[----:B------:R-:W-:Y:S05]  /*39a0*/  BSYNC B1 ;  /* 0x0000000000017941 */ /* 0x000fea0003800000 */
.L_x_68:
        /* <DEDUP_REMOVED lines=11> */
.L_x_71:
[----:B------:R-:W-:Y:S05]  /*3a60*/  BSYNC B1 ;  /* 0x0000000000017941 */ /* 0x000fea0003800000 */
.L_x_70:
        /* <DEDUP_REMOVED lines=11> */
.L_x_73:
[----:B------:R-:W-:Y:S05]  /*3b20*/  BSYNC B1 ;  /* 0x0000000000017941 */ /* 0x000fea0003800000 */
.L_x_72:
        /* <DEDUP_REMOVED lines=11> */
.L_x_75:
[----:B------:R-:W-:Y:S05]  /*3be0*/  BSYNC B1 ;  /* 0x0000000000017941 */ /* 0x000fea0003800000 */
.L_x_74:
        /* <DEDUP_REMOVED lines=11> */
.L_x_77:
[----:B------:R-:W-:Y:S05]  /*3ca0*/  BSYNC B1 ;  /* 0x0000000000017941 */ /* 0x000fea0003800000 */
.L_x_76:
        /* <DEDUP_REMOVED lines=11> */
.L_x_79:
[----:B------:R-:W-:Y:S05]  /*3d60*/  BSYNC B1 ;  /* 0x0000000000017941 */ /* 0x000fea0003800000 */
.L_x_78:
        /* <DEDUP_REMOVED lines=11> */
.L_x_81:
[----:B------:R-:W-:Y:S05]  /*3e20*/  BSYNC B1 ;  /* 0x0000000000017941 */ /* 0x000fea0003800000 */
.L_x_80:
        /* <DEDUP_REMOVED lines=11> */
.L_x_83:
[----:B------:R-:W-:Y:S05]  /*3ee0*/  BSYNC B1 ;  /* 0x0000000000017941 */ /* 0x000fea0003800000 */
.L_x_82:
        /* <DEDUP_REMOVED lines=11> */
.L_x_85:
[----:B------:R-:W-:Y:S05]  /*3fa0*/  BSYNC B1 ;  /* 0x0000000000017941 */ /* 0x000fea0003800000 */
.L_x_84:
        /* <DEDUP_REMOVED lines=11> */
.L_x_87:
[----:B------:R-:W-:Y:S05]  /*4060*/  BSYNC B1 ;  /* 0x0000000000017941 */ /* 0x000fea0003800000 */
.L_x_86:
        /* <DEDUP_REMOVED lines=11> */
.L_x_89:
[----:B------:R-:W-:Y:S05]  /*4120*/  BSYNC B1 ;  /* 0x0000000000017941 */ /* 0x000fea0003800000 */
.L_x_88:
        /* <DEDUP_REMOVED lines=11> */
.L_x_91:
[----:B------:R-:W-:Y:S05]  /*41e0*/  BSYNC B1 ;  /* 0x0000000000017941 */ /* 0x000fea0003800000 */
.L_x_90:
        /* <DEDUP_REMOVED lines=11> */
.L_x_93:
[----:B------:R-:W-:Y:S05]  /*42a0*/  BSYNC B1 ;  /* 0x0000000000017941 */ /* 0x000fea0003800000 */
.L_x_92:
        /* <DEDUP_REMOVED lines=11> */
.L_x_95:
[----:B------:R-:W-:Y:S05]  /*4360*/  BSYNC B1 ;  /* 0x0000000000017941 */ /* 0x000fea0003800000 */
.L_x_94:
        /* <DEDUP_REMOVED lines=11> */
.L_x_97:
[----:B------:R-:W-:Y:S05]  /*4420*/  BSYNC B1 ;  /* 0x0000000000017941 */ /* 0x000fea0003800000 */
.L_x_96:
        /* <DEDUP_REMOVED lines=11> */
.L_x_99:
[----:B------:R-:W-:Y:S05]  /*44e0*/  BSYNC B1 ;  /* 0x0000000000017941 */ /* 0x000fea0003800000 */
.L_x_98:
        /* <DEDUP_REMOVED lines=11> */
.L_x_101:
[----:B------:R-:W-:Y:S05]  /*45a0*/  BSYNC B1 ;  /* 0x0000000000017941 */ /* 0x000fea0003800000 */
.L_x_100:
        /* <DEDUP_REMOVED lines=11> */
.L_x_103:
[----:B------:R-:W-:Y:S05]  /*4660*/  BSYNC B1 ;  /* 0x0000000000017941 */ /* 0x000fea0003800000 */
.L_x_102:
        /* <DEDUP_REMOVED lines=11> */
.L_x_105:
[----:B------:R-:W-:Y:S05]  /*4720*/  BSYNC B1 ;  /* 0x0000000000017941 */ /* 0x000fea0003800000 */
.L_x_104:
        /* <DEDUP_REMOVED lines=11> */
.L_x_107:
[----:B------:R-:W-:Y:S05]  /*47e0*/  BSYNC B1 ;  /* 0x0000000000017941 */ /* 0x000fea0003800000 */
.L_x_106:
        /* <DEDUP_REMOVED lines=11> */
.L_x_109:
[----:B------:R-:W-:Y:S05]  /*48a0*/  BSYNC B1 ;  /* 0x0000000000017941 */ /* 0x000fea0003800000 */
.L_x_108:
        /* <DEDUP_REMOVED lines=11> */
.L_x_111:
[----:B------:R-:W-:Y:S05]  /*4960*/  BSYNC B1 ;  /* 0x0000000000017941 */ /* 0x000fea0003800000 */
.L_x_110:
        /* <DEDUP_REMOVED lines=11> */
.L_x_113:
[----:B------:R-:W-:Y:S05]  /*4a20*/  BSYNC B1 ;  /* 0x0000000000017941 */ /* 0x000fea0003800000 */
.L_x_112:
        /* <DEDUP_REMOVED lines=11> */
.L_x_115:
[----:B------:R-:W-:Y:S05]  /*4ae0*/  BSYNC B1 ;  /* 0x0000000000017941 */ /* 0x000fea0003800000 */
.L_x_114:
        /* <DEDUP_REMOVED lines=11> */
.L_x_117:
[----:B------:R-:W-:Y:S05]  /*4ba0*/  BSYNC B1 ;  /* 0x0000000000017941 */ /* 0x000fea0003800000 */
.L_x_116:
        /* <DEDUP_REMOVED lines=11> */
.L_x_119:
[----:B------:R-:W-:Y:S05]  /*4c60*/  BSYNC B1 ;  /* 0x0000000000017941 */ /* 0x000fea0003800000 */
.L_x_118:
        /* <DEDUP_REMOVED lines=11> */
.L_x_121:
[----:B------:R-:W-:Y:S05]  /*4d20*/  BSYNC B1 ;  /* 0x0000000000017941 */ /* 0x000fea0003800000 */
.L_x_120:
        /* <DEDUP_REMOVED lines=11> */
.L_x_123:
[----:B------:R-:W-:Y:S05]  /*4de0*/  BSYNC B1 ;  /* 0x0000000000017941 */ /* 0x000fea0003800000 */
.L_x_122:
        /* <DEDUP_REMOVED lines=11> */
.L_x_125:
[----:B------:R-:W-:Y:S05]  /*4ea0*/  BSYNC B1 ;  /* 0x0000000000017941 */ /* 0x000fea0003800000 */
.L_x_124:
        /* <DEDUP_REMOVED lines=11> */
.L_x_127:
[----:B------:R-:W-:Y:S05]  /*4f60*/  BSYNC B1 ;  /* 0x0000000000017941 */ /* 0x000fea0003800000 */
.L_x_126:
        /* <DEDUP_REMOVED lines=11> */
.L_x_129:
[----:B------:R-:W-:Y:S05]  /*5020*/  BSYNC B1 ;  /* 0x0000000000017941 */ /* 0x000fea0003800000 */
.L_x_128:
        /* <DEDUP_REMOVED lines=11> */
.L_x_131:
[----:B------:R-:W-:Y:S05]  /*50e0*/  BSYNC B1 ;  /* 0x0000000000017941 */ /* 0x000fea0003800000 */
.L_x_130:
        /* <DEDUP_REMOVED lines=11> */
.L_x_133:
[----:B------:R-:W-:Y:S05]  /*51a0*/  BSYNC B1 ;  /* 0x0000000000017941 */ /* 0x000fea0003800000 */
.L_x_132:
        /* <DEDUP_REMOVED lines=11> */
.L_x_135:
[----:B------:R-:W-:Y:S05]  /*5260*/  BSYNC B1 ;  /* 0x0000000000017941 */ /* 0x000fea0003800000 */
.L_x_134:
        /* <DEDUP_REMOVED lines=11> */
.L_x_137:
[----:B------:R-:W-:Y:S05]  /*5320*/  BSYNC B1 ;  /* 0x0000000000017941 */ /* 0x000fea0003800000 */
.L_x_136:
        /* <DEDUP_REMOVED lines=11> */
.L_x_139:
[----:B------:R-:W-:Y:S05]  /*53e0*/  BSYNC B1 ;  /* 0x0000000000017941 */ /* 0x000fea0003800000 */
.L_x_138:
        /* <DEDUP_REMOVED lines=11> */
.L_x_141:
[----:B------:R-:W-:Y:S05]  /*54a0*/  BSYNC B1 ;  /* 0x0000000000017941 */ /* 0x000fea0003800000 */
.L_x_140:
        /* <DEDUP_REMOVED lines=11> */
.L_x_143:
[----:B------:R-:W-:Y:S05]  /*5560*/  BSYNC B1 ;  /* 0x0000000000017941 */ /* 0x000fea0003800000 */
.L_x_142:
        /* <DEDUP_REMOVED lines=11> */
.L_x_145:
[----:B------:R-:W-:Y:S05]  /*5620*/  BSYNC B1 ;  /* 0x0000000000017941 */ /* 0x000fea0003800000 */
.L_x_144:
        /* <DEDUP_REMOVED lines=11> */
.L_x_147:
[----:B------:R-:W-:Y:S05]  /*56e0*/  BSYNC B1 ;  /* 0x0000000000017941 */ /* 0x000fea0003800000 */
.L_x_146:
        /* <DEDUP_REMOVED lines=11> */
.L_x_149:
[----:B------:R-:W-:Y:S05]  /*57a0*/  BSYNC B1 ;  /* 0x0000000000017941 */ /* 0x000fea0003800000 */
.L_x_148:
        /* <DEDUP_REMOVED lines=11> */
.L_x_151:
[----:B------:R-:W-:Y:S05]  /*5860*/  BSYNC B1 ;  /* 0x0000000000017941 */ /* 0x000fea0003800000 */
.L_x_150:
        /* <DEDUP_REMOVED lines=11> */
.L_x_153:
[----:B------:R-:W-:Y:S05]  /*5920*/  BSYNC B1 ;  /* 0x0000000000017941 */ /* 0x000fea0003800000 */
.L_x_152:
        /* <DEDUP_REMOVED lines=11> */
.L_x_155:
[----:B------:R-:W-:Y:S05]  /*59e0*/  BSYNC B1 ;  /* 0x0000000000017941 */ /* 0x000fea0003800000 */
.L_x_154:
[----:B---3-5:R-:W-:Y:S01]  /*59f0*/  LOP3.LUT R91, R154, 0xffffe000, RZ, 0xc0, !PT ;  /* 0xffffe0009a5b7812 */ /* 0x028fe200078ec0ff */
[----:B------:R-:W-:Y:S01]  /*5a00*/  @P2 IMAD.MOV.U32 R8, RZ, RZ, R170 ;  /* 0x000000ffff082224 */ /* 0x000fe200078e00aa */
[----:B------:R-:W-:Y:S01]  /*5a10*/  IADD3 R157, P1, R157, 0x80, RZ ;  /* 0x000000809d9d7810 */ /* 0x000fe20007f3e0ff */
[----:B------:R-:W-:Y:S02]  /*5a20*/  BSSY B1, `(.L_x_156) ;  /* 0x000000b000017945 */ /* 0x000fe40003800000 */
[----:B------:R-:W-:Y:S02]  /*5a30*/  FMUL R91, R91, R156 ;  /* 0x0000009c5b5b7220 */ /* 0x000fe40000400000 */
[----:B------:R-:W-:Y:S01]  /*5a40*/  IMAD.X R9, RZ, RZ, R9, P1 ;  /* 0x000000ffff097224 */ /* 0x000fe200008e0609 */
[----:B------:R-:W-:Y:S01]  /*5a50*/  ISETP.GT.AND P1, PT, R0, 0x79, P0 ;  /* 0x000000790000780c */ /* 0x000fe20000724270 */
[----:B------:R-:W-:Y:S02]  /*5a60*/  FFMA R91, R150, R155, R91 ;  /* 0x0000009b965b7223 */ /* 0x000fe4000000005b */
[----:B------:R-:W-:-:S02]  /*5a70*/  IMAD R90, R9, R14, RZ ;  /* 0x0000000e095a7224 */ /* 0x000fc400078e02ff */
[----:B------:R-:W-:Y:S01]  /*5a80*/  @P2 IMAD.MOV.U32 R9, RZ, RZ, R171 ;  /* 0x000000ffff092224 */ /* 0x000fe200078e00ab */
[----:B------:R-:W-:-:S05]  /*5a90*/  F2FP.TF32.F32.PACK_B R91, R91 ;  /* 0x0000005bff5b723e */ /* 0x000fca00024050ff */
[----:B------:R3:W-:Y:S02]  /*5aa0*/  @P2 STG.E desc[UR36][R8.64+0x1e0], R91 ;  /* 0x0001e05b08002986 */ /* 0x0007e4000c101924 */
[----:B------:R-:W-:Y:S05]  /*5ab0*/  @!P1 BRA `(.L_x_157) ;  /* 0x0000000000049947 */ /* 0x000fea0003800000 */
[----:B------:R0:W5:Y:S02]  /*5ac0*/  LDG.E.LTC128B R154, desc[UR36][R88.64+0x1e4] ;  /* 0x0001e424589a7981 */ /* 0x000164000c1e1920 */
.L_x_157:
[----:B------:R-:W-:Y:S05]  /*5ad0*/  BSYNC B1 ;  /* 0x0000000000017941 */ /* 0x000fea0003800000 */
.L_x_156:
[----:B0----5:R-:W-:Y:S01]  /*5ae0*/  LOP3.LUT R89, R154, 0xffffe000, RZ, 0xc0, !PT ;  /* 0xffffe0009a597812 */ /* 0x021fe200078ec0ff */
[----:B------:R-:W-:Y:S01]  /*5af0*/  IMAD R97, R157, R15, R90 ;  /* 0x0000000f9d617224 */ /* 0x000fe200078e025a */
[----:B------:R-:W-:Y:S01]  /*5b00*/  ISETP.GT.AND P0, PT, R3, 0x80, PT ;  /* 0x000000800300780c */ /* 0x000fe20003f04270 */
[----:B---3--:R-:W-:-:S04]  /*5b10*/  IMAD.WIDE.U32 R8, R157, R14, R158 ;  /* 0x0000000e9d087225 */ /* 0x008fc800078e009e */
[----:B------:R-:W-:Y:S01]  /*5b20*/  FMUL R88, R89, R156 ;  /* 0x0000009c59587220 */ /* 0x000fe20000400000 */
[----:B------:R-:W-:Y:S01]  /*5b30*/  ISETP.GT.AND P3, PT, R0, RZ, P0 ;  /* 0x000000ff0000720c */ /* 0x000fe20000764270 */
[----:B------:R-:W-:Y:S02]  /*5b40*/  IMAD.IADD R9, R9, 0x1, R97 ;  /* 0x0000000109097824 */ /* 0x000fe400078e0261 */
[----:B------:R-:W-:Y:S01]  /*5b50*/  FFMA R151, R151, R155, R88 ;  /* 0x0000009b97977223 */ /* 0x000fe20000000058 */
[----:B------:R-:W-:-:S04]  /*5b60*/  LEA R88, P2, R8, R10, 0x2 ;  /* 0x0000000a08587211 */ /* 0x000fc800078410ff */
[----:B------:R-:W-:Y:S02]  /*5b70*/  F2FP.TF32.F32.PACK_B R151, R151 ;  /* 0x00000097ff97723e */ /* 0x000fe400024050ff */
[----:B------:R-:W-:-:S03]  /*5b80*/  LEA.HI.X R89, R8, R11, R9, 0x2, P2 ;  /* 0x0000000b08597211 */ /* 0x000fc600010f1409 */
[----:B------:R0:W-:Y:S04]  /*5b90*/  @P1 STG.E desc[UR36][R170.64+0x1e4], R151 ;  /* 0x0001e497aa001986 */ /* 0x0001e8000c101924 */
[----:B------:R-:W3:Y:S01]  /*5ba0*/  @P3 LDG.E.LTC128B R154, desc[UR36][R88.64] ;  /* 0x00000024589a3981 */ /* 0x000ee2000c1e1920 */
[----:B------:R-:W-:Y:S01]  /*5bb0*/  IMAD.WIDE.U32 R8, R157, R14, R6 ;  /* 0x0000000e9d087225 */ /* 0x000fe200078e0006 */
[----:B------:R-:W-:Y:S01]  /*5bc0*/  SHF.L.U64.HI R95, R4, 0x9, R5 ;  /* 0x00000009045f7819 */ /* 0x000fe20000010205 */
[----:B------:R-:W-:Y:S01]  /*5bd0*/  BSSY B1, `(.L_x_158) ;  /* 0x0000011000017945 */ /* 0x000fe20003800000 */
[----:B------:R-:W-:Y:S01]  /*5be0*/  ISETP.GT.AND P2, PT, R0, 0x1, P0 ;  /* 0x000000010000780c */ /* 0x000fe20000744270 */
[----:B------:R-:W-:Y:S02]  /*5bf0*/  IMAD.IADD R9, R97, 0x1, R9 ;  /* 0x0000000161097824 */ /* 0x000fe400078e0209 */
[----:B------:R-:W-:-:S02]  /*5c00*/  IMAD.SHL.U32 R93, R4, 0x200, RZ ;  /* 0x00000200045d7824 */ /* 0x000fc400078e00ff */
[----:B------:R-:W-:-:S03]  /*5c10*/  IMAD.WIDE.U32 R90, R23, R12, R8 ;  /* 0x0000000c175a7225 */ /* 0x000fc600078e0008 */
[----:B------:R-:W-:Y:S01]  /*5c20*/  IADD3 R8, P1, R93, R160, RZ ;  /* 0x000000a05d087210 */ /* 0x000fe20007f3e0ff */
[----:B------:R-:W-:Y:S01]  /*5c30*/  IMAD.IADD R5, R13, 0x1, R91 ;  /* 0x000000010d057824 */ /* 0x000fe200078e025b */
[----:B------:R-:W-:-:S03]  /*5c40*/  LEA R4, P4, R90, R10, 0x2 ;  /* 0x0000000a5a047211 */ /* 0x000fc600078810ff */
[----:B------:R-:W-:Y:S01]  /*5c50*/  IMAD.X R9, R95, 0x1, R161, P1 ;  /* 0x000000015f097824 */ /* 0x000fe200008e06a1 */
[----:B------:R-:W-:Y:S02]  /*5c60*/  LEA.HI.X R5, R90, R11, R5, 0x2, P4 ;  /* 0x0000000b5a057211 */ /* 0x000fe400020f1405 */
[----:B---3--:R-:W-:-:S05]  /*5c70*/  LOP3.LUT R15, R154, 0xffffe000, RZ, 0xc0, !PT ;  /* 0xffffe0009a0f7812 */ /* 0x008fca00078ec0ff */
[----:B------:R-:W-:-:S04]  /*5c80*/  FMUL R15, R15, R156 ;  /* 0x0000009c0f0f7220 */ /* 0x000fc80000400000 */
[----:B------:R-:W-:-:S05]  /*5c90*/  FFMA R15, R24, R155, R15 ;  /* 0x0000009b180f7223 */ /* 0x000fca000000000f */
[----:B------:R-:W-:-:S05]  /*5ca0*/  F2FP.TF32.F32.PACK_B R15, R15 ;  /* 0x0000000fff0f723e */ /* 0x000fca00024050ff */
[----:B------:R0:W-:Y:S01]  /*5cb0*/  @P3 STG.E desc[UR36][R8.64], R15 ;  /* 0x0000000f08003986 */ /* 0x0001e2000c101924 */
[----:B------:R-:W-:Y:S05]  /*5cc0*/  @!P2 BRA `(.L_x_159) ;  /* 0x000000000004a947 */ /* 0x000fea0003800000 */
[----:B------:R3:W5:Y:S02]  /*5cd0*/  LDG.E.LTC128B R154, desc[UR36][R4.64+0x4] ;  /* 0x00000424049a7981 */ /* 0x000764000c1e1920 */
.L_x_159:
[----:B------:R-:W-:Y:S05]  /*5ce0*/  BSYNC B1 ;  /* 0x0000000000017941 */ /* 0x000fea0003800000 */
.L_x_158:
[----:B-----5:R-:W-:Y:S01]  /*5cf0*/  LOP3.LUT R21, R154, 0xffffe000, RZ, 0xc0, !PT ;  /* 0xffffe0009a157812 */ /* 0x020fe200078ec0ff */
[----:B0-----:R-:W-:Y:S01]  /*5d00*/  IMAD.WIDE.U32 R14, R157, R14, R162 ;  /* 0x0000000e9d0e7225 */ /* 0x001fe200078e00a2 */
[----:B------:R-:W-:Y:S01]  /*5d10*/  ISETP.GT.AND P1, PT, R3, 0x88, PT ;  /* 0x000000880300780c */ /* 0x000fe20003f24270 */
[----:B------:R-:W-:Y:S02]  /*5d20*/  BSSY B1, `(.L_x_160) ;  /* 0x000000f000017945 */ /* 0x000fe40003800000 */
[----:B------:R-:W-:Y:S01]  /*5d30*/  FMUL R24, R21, R156 ;  /* 0x0000009c15187220 */ /* 0x000fe20000400000 */
[----:B------:R-:W-:Y:S01]  /*5d40*/  ISETP.GT.AND P3, PT, R0, RZ, P1 ;  /* 0x000000ff0000720c */ /* 0x000fe20000f64270 */
[----:B------:R-:W-:Y:S01]  /*5d50*/  IMAD.IADD R97, R97, 0x1, R15 ;  /* 0x0000000161617824 */ /* 0x000fe200078e020f */
[-C--:B------:R-:W-:Y:S01]  /*5d60*/  IADD3 R20, P5, R20, R14.reuse, RZ ;  /* 0x0000000e14147210 */ /* 0x080fe20007fbe0ff */
[----:B------:R-:W-:Y:S01]  /*5d70*/  FFMA R25, R25, R155, R24 ;  /* 0x0000009b19197223 */ /* 0x000fe20000000018 */
[----:B------:R-:W-:-:S03]  /*5d80*/  IADD3 R14, P4, R6, R14, RZ ;  /* 0x0000000e060e7210 */ /* 0x000fc60007f9e0ff */
[----:B------:R-:W-:Y:S01]  /*5d90*/  IMAD.X R158, R97, 0x1, R159, P5 ;  /* 0x00000001619e7824 */ /* 0x000fe200028e069f */
[----:B------:R-:W-:Y:S01]  /*5da0*/  F2FP.TF32.F32.PACK_B R25, R25 ;  /* 0x00000019ff19723e */ /* 0x000fe200024050ff */
[----:B------:R-:W-:Y:S01]  /*5db0*/  IMAD.X R15, R7, 0x1, R97, P4 ;  /* 0x00000001070f7824 */ /* 0x000fe200020e0661 */
[----:B------:R-:W-:-:S03]  /*5dc0*/  LEA R6, P5, R20, R10, 0x2 ;  /* 0x0000000a14067211 */ /* 0x000fc600078a10ff */
[----:B------:R0:W-:Y:S01]  /*5dd0*/  @P2 STG.E desc[UR36][R8.64+0x4], R25 ;  /* 0x0000041908002986 */ /* 0x0001e2000c101924 */
[----:B------:R-:W-:Y:S01]  /*5de0*/  LEA.HI.X R7, R20, R11, R158, 0x2, P5 ;  /* 0x0000000b14077211 */ /* 0x000fe200028f149e */
[----:B------:R-:W-:Y:S08]  /*5df0*/  @!P3 BRA `(.L_x_161) ;  /* 0x000000000004b947 */ /* 0x000ff00003800000 */
[----:B------:R0:W5:Y:S02]  /*5e00*/  LDG.E.LTC128B R154, desc[UR36][R6.64] ;  /* 0x00000024069a7981 */ /* 0x000164000c1e1920 */
.L_x_161:
[----:B------:R-:W-:Y:S05]  /*5e10*/  BSYNC B1 ;  /* 0x0000000000017941 */ /* 0x000fea0003800000 */
.L_x_160:
[----:B-----5:R-:W-:Y:S01]  /*5e20*/  LOP3.LUT R3, R154, 0xffffe000, RZ, 0xc0, !PT ;  /* 0xffffe0009a037812 */ /* 0x020fe200078ec0ff */
[----:B------:R-:W-:Y:S01]  /*5e30*/  IMAD.WIDE.U32 R14, R23, R12, R14 ;  /* 0x0000000c170e7225 */ /* 0x000fe200078e000e */
[----:B0-----:R-:W-:Y:S01]  /*5e40*/  IADD3 R6, P4, R8, R167, RZ ;  /* 0x000000a708067210 */ /* 0x001fe20007f9e0ff */
[----:B------:R-:W-:Y:S01]  /*5e50*/  BSSY B1, `(.L_x_162) ;  /* 0x000000c000017945 */ /* 0x000fe20003800000 */
[----:B------:R-:W-:Y:S01]  /*5e60*/  ISETP.GT.AND P2, PT, R0, 0x1, P1 ;  /* 0x000000010000780c */ /* 0x000fe20000f44270 */
[----:B------:R-:W-:Y:S01]  /*5e70*/  FMUL R3, R3, R156 ;  /* 0x0000009c03037220 */ /* 0x000fe20000400000 */
[----:B------:R-:W-:Y:S01]  /*5e80*/  IMAD.IADD R13, R13, 0x1, R15 ;  /* 0x000000010d0d7824 */ /* 0x000fe200078e020f */
[----:B------:R-:W-:Y:S01]  /*5e90*/  LEA R10, P5, R14, R10, 0x2 ;  /* 0x0000000a0e0a7211 */ /* 0x000fe200078a10ff */
[----:B------:R-:W-:Y:S02]  /*5ea0*/  IMAD.X R7, R9, 0x1, R169, P4 ;  /* 0x0000000109077824 */ /* 0x000fe400020e06a9 */
[----:B------:R-:W-:Y:S01]  /*5eb0*/  FFMA R3, R26, R155, R3 ;  /* 0x0000009b1a037223 */ /* 0x000fe20000000003 */
[----:B------:R-:W-:-:S04]  /*5ec0*/  LEA.HI.X R11, R14, R11, R13, 0x2, P5 ;  /* 0x0000000b0e0b7211 */ /* 0x000fc800028f140d */
[----:B------:R-:W-:-:S05]  /*5ed0*/  F2FP.TF32.F32.PACK_B R3, R3 ;  /* 0x00000003ff03723e */ /* 0x000fca00024050ff */
[----:B------:R0:W-:Y:S01]  /*5ee0*/  @P3 STG.E desc[UR36][R6.64], R3 ;  /* 0x0000000306003986 */ /* 0x0001e2000c101924 */
[----:B------:R-:W-:Y:S05]  /*5ef0*/  @!P2 BRA `(.L_x_163) ;  /* 0x000000000004a947 */ /* 0x000fea0003800000 */
[----:B------:R0:W5:Y:S02]  /*5f00*/  LDG.E.LTC128B R154, desc[UR36][R10.64+0x4] ;  /* 0x000004240a9a7981 */ /* 0x000164000c1e1920 */
.L_x_163:
[----:B------:R-:W-:Y:S05]  /*5f10*/  BSYNC B1 ;  /* 0x0000000000017941 */ /* 0x000fea0003800000 */
.L_x_162:
[----:B0----5:R-:W-:Y:S01]  /*5f20*/  LOP3.LUT R3, R154, 0xffffe000, RZ, 0xc0, !PT ;  /* 0xffffe0009a037812 */ /* 0x021fe200078ec0ff */
[----:B------:R-:W-:Y:S01]  /*5f30*/  BSSY B1, `(.L_x_164) ;  /* 0x0000008000017945 */ /* 0x000fe20003800000 */
[----:B------:R-:W-:-:S03]  /*5f40*/  ISETP.GT.AND P3, PT, R0, 0x8, P0 ;  /* 0x000000080000780c */ /* 0x000fc60000764270 */
[----:B------:R-:W-:-:S04]  /*5f50*/  FMUL R12, R3, R156 ;  /* 0x0000009c030c7220 */ /* 0x000fc80000400000 */
[----:B------:R-:W-:-:S05]  /*5f60*/  FFMA R27, R27, R155, R12 ;  /* 0x0000009b1b1b7223 */ /* 0x000fca000000000c */
[----:B------:R-:W-:-:S05]  /*5f70*/  F2FP.TF32.F32.PACK_B R27, R27 ;  /* 0x0000001bff1b723e */ /* 0x000fca00024050ff */
[----:B------:R0:W-:Y:S01]  /*5f80*/  @P2 STG.E desc[UR36][R6.64+0x4], R27 ;  /* 0x0000041b06002986 */ /* 0x0001e2000c101924 */
[----:B------:R-:W-:Y:S05]  /*5f90*/  @!P3 BRA `(.L_x_165) ;  /* 0x000000000004b947 */ /* 0x000fea0003800000 */
[----:B------:R0:W5:Y:S02]  /*5fa0*/  LDG.E.LTC128B R154, desc[UR36][R4.64+0x20] ;  /* 0x00002024049a7981 */ /* 0x000164000c1e1920 */
.L_x_165:
[----:B------:R-:W-:Y:S05]  /*5fb0*/  BSYNC B1 ;  /* 0x0000000000017941 */ /* 0x000fea0003800000 */
.L_x_164:
[----:B-----5:R-:W-:Y:S01]  /*5fc0*/  LOP3.LUT R3, R154, 0xffffe000, RZ, 0xc0, !PT ;  /* 0xffffe0009a037812 */ /* 0x020fe200078ec0ff */
[----:B0-----:R-:W-:Y:S01]  /*5fd0*/  IMAD.MOV.U32 R6, RZ, RZ, R8 ;  /* 0x000000ffff067224 */ /* 0x001fe200078e0008 */
[----:B------:R-:W-:Y:S01]  /*5fe0*/  ISETP.GT.AND P2, PT, R0, 0x9, P0 ;  /* 0x000000090000780c */ /* 0x000fe20000744270 */
[----:B------:R-:W-:Y:S01]  /*5ff0*/  IMAD.MOV.U32 R7, RZ, RZ, R9 ;  /* 0x000000ffff077224 */ /* 0x000fe200078e0009 */
[----:B------:R-:W-:Y:S01]  /*6000*/  BSSY B1, `(.L_x_166) ;  /* 0x0000007000017945 */ /* 0x000fe20003800000 */
[----:B------:R-:W-:-:S04]  /*6010*/  FMUL R3, R3, R156 ;  /* 0x0000009c03037220 */ /* 0x000fc80000400000 */
[----:B------:R-:W-:-:S05]  /*6020*/  FFMA R3, R28, R155, R3 ;  /* 0x0000009b1c037223 */ /* 0x000fca0000000003 */
[----:B------:R-:W-:-:S05]  /*6030*/  F2FP.TF32.F32.PACK_B R3, R3 ;  /* 0x00000003ff03723e */ /* 0x000fca00024050ff */
[----:B------:R0:W-:Y:S01]  /*6040*/  @P3 STG.E desc[UR36][R6.64+0x20], R3 ;  /* 0x0000200306003986 */ /* 0x0001e2000c101924 */
[----:B------:R-:W-:Y:S05]  /*6050*/  @!P2 BRA `(.L_x_167) ;  /* 0x000000000004a947 */ /* 0x000fea0003800000 */
[----:B------:R0:W5:Y:S02]  /*6060*/  LDG.E.LTC128B R154, desc[UR36][R4.64+0x24] ;  /* 0x00002424049a7981 */ /* 0x000164000c1e1920 */
.L_x_167:
[----:B------:R-:W-:Y:S05]  /*6070*/  BSYNC B1 ;  /* 0x0000000000017941 */ /* 0x000fea0003800000 */
.L_x_166:
        /* <DEDUP_REMOVED lines=9> */
.L_x_169:
[----:B------:R-:W-:Y:S05]  /*6110*/  BSYNC B1 ;  /* 0x0000000000017941 */ /* 0x000fea0003800000 */
.L_x_168:
[----:B-----5:R-:W-:Y:S01]  /*6120*/  LOP3.LUT R3, R154, 0xffffe000, RZ, 0xc0, !PT ;  /* 0xffffe0009a037812 */ /* 0x020fe200078ec0ff */
[----:B------:R-:W-:Y:S01]  /*6130*/  BSSY B1, `(.L_x_170) ;  /* 0x000000a000017945 */ /* 0x000fe20003800000 */
[----:B------:R-:W-:Y:S02]  /*6140*/  IADD3 R8, P3, R167, R8, RZ ;  /* 0x00000008a7087210 */ /* 0x000fe40007f7e0ff */
[----:B------:R-:W-:Y:S01]  /*6150*/  ISETP.GT.AND P2, PT, R0, 0x9, P1 ;  /* 0x000000090000780c */ /* 0x000fe20000f44270 */
[----:B------:R-:W-:Y:S02]  /*6160*/  FMUL R3, R3, R156 ;  /* 0x0000009c03037220 */ /* 0x000fe40000400000 */
[----:B------:R-:W-:Y:S02]  /*6170*/  IMAD.X R9, R169, 0x1, R9, P3 ;  /* 0x00000001a9097824 */ /* 0x000fe400018e0609 */
[----:B------:R-:W-:-:S05]  /*6180*/  FFMA R3, R30, R155, R3 ;  /* 0x0000009b1e037223 */ /* 0x000fca0000000003 */
[----:B------:R-:W-:-:S05]  /*6190*/  F2FP.TF32.F32.PACK_B R3, R3 ;  /* 0x00000003ff03723e */ /* 0x000fca00024050ff */
[----:B------:R0:W-:Y:S01]  /*61a0*/  @P4 STG.E desc[UR36][R8.64+0x20], R3 ;  /* 0x0000200308004986 */ /* 0x0001e2000c101924 */
[----:B------:R-:W-:Y:S05]  /*61b0*/  @!P2 BRA `(.L_x_171) ;  /* 0x000000000004a947 */ /* 0x000fea0003800000 */
[----:B------:R0:W5:Y:S02]  /*61c0*/  LDG.E.LTC128B R154, desc[UR36][R10.64+0x24] ;  /* 0x000024240a9a7981 */ /* 0x000164000c1e1920 */
.L_x_171:
[----:B------:R-:W-:Y:S05]  /*61d0*/  BSYNC B1 ;  /* 0x0000000000017941 */ /* 0x000fea0003800000 */
.L_x_170:
[----:B0----5:R-:W-:Y:S01]  /*61e0*/  LOP3.LUT R3, R154, 0xffffe000, RZ, 0xc0, !PT ;  /* 0xffffe0009a037812 */ /* 0x021fe200078ec0ff */
[----:B------:R-:W-:Y:S01]  /*61f0*/  BSSY B1, `(.L_x_172) ;  /* 0x000000a000017945 */ /* 0x000fe20003800000 */
[----:B------:R-:W-:Y:S02]  /*6200*/  IADD3 R8, P4, P5, R167, R160, R93 ;  /* 0x000000a0a7087210 */ /* 0x000fe40007d9e05d */
[----:B------:R-:W-:Y:S01]  /*6210*/  ISETP.GT.AND P3, PT, R0, 0x10, P0 ;  /* 0x000000100000780c */ /* 0x000fe20000764270 */
[----:B------:R-:W-:Y:S01]  /*6220*/  FMUL R12, R3, R156 ;  /* 0x0000009c030c7220 */ /* 0x000fe20000400000 */
[----:B------:R-:W-:-:S03]  /*6230*/  IADD3.X R9, R169, R161, R95, P4, P5 ;  /* 0x000000a1a9097210 */ /* 0x000fc600027ea45f */
[----:B------:R-:W-:-:S05]  /*6240*/  FFMA R31, R31, R155, R12 ;  /* 0x0000009b1f1f7223 */ /* 0x000fca000000000c */
[----:B------:R-:W-:-:S05]  /*6250*/  F2FP.TF32.F32.PACK_B R31, R31 ;  /* 0x0000001fff1f723e */ /* 0x000fca00024050ff */
[----:B------:R0:W-:Y:S01]  /*6260*/  @P2 STG.E desc[UR36][R8.64+0x24], R31 ;  /* 0x0000241f08002986 */ /* 0x0001e2000c101924 */
[----:B------:R-:W-:Y:S05]  /*6270*/  @!P3 BRA `(.L_x_173) ;  /* 0x000000000004b947 */ /* 0x000fea0003800000 */
[----:B------:R0:W5:Y:S02]  /*6280*/  LDG.E.LTC128B R154, desc[UR36][R4.64+0x40] ;  /* 0x00004024049a7981 */ /* 0x000164000c1e1920 */
.L_x_173:
[----:B------:R-:W-:Y:S05]  /*6290*/  BSYNC B1 ;  /* 0x0000000000017941 */ /* 0x000fea0003800000 */
.L_x_172:
[----:B-----5:R-:W-:Y:S01]  /*62a0*/  LOP3.LUT R3, R154, 0xffffe000, RZ, 0xc0, !PT ;  /* 0xffffe0009a037812 */ /* 0x020fe200078ec0ff */
        /* <DEDUP_REMOVED lines=8> */
.L_x_175:
[----:B------:R-:W-:Y:S05]  /*6330*/  BSYNC B1 ;  /* 0x0000000000017941 */ /* 0x000fea0003800000 */
.L_x_174:
        /* <DEDUP_REMOVED lines=9> */
.L_x_177:
[----:B------:R-:W-:Y:S05]  /*63d0*/  BSYNC B1 ;  /* 0x0000000000017941 */ /* 0x000fea0003800000 */
.L_x_176:
        /* <DEDUP_REMOVED lines=9> */
.L_x_179:
[----:B------:R-:W-:Y:S05]  /*6470*/  BSYNC B1 ;  /* 0x0000000000017941 */ /* 0x000fea0003800000 */
.L_x_178:
        /* <DEDUP_REMOVED lines=9> */
.L_x_181:
[----:B------:R-:W-:Y:S05]  /*6510*/  BSYNC B1 ;  /* 0x0000000000017941 */ /* 0x000fea0003800000 */
.L_x_180:
        /* <DEDUP_REMOVED lines=9> */
.L_x_183:
[----:B------:R-:W-:Y:S05]  /*65b0*/  BSYNC B1 ;  /* 0x0000000000017941 */ /* 0x000fea0003800000 */
.L_x_182:
        /* <DEDUP_REMOVED lines=9> */
.L_x_185:
[----:B------:R-:W-:Y:S05]  /*6650*/  BSYNC B1 ;  /* 0x0000000000017941 */ /* 0x000fea0003800000 */
.L_x_184:
        /* <DEDUP_REMOVED lines=9> */
.L_x_187:
[----:B------:R-:W-:Y:S05]  /*66f0*/  BSYNC B1 ;  /* 0x0000000000017941 */ /* 0x000fea0003800000 */
.L_x_186:
        /* <DEDUP_REMOVED lines=9> */
.L_x_189:
[----:B------:R-:W-:Y:S05]  /*6790*/  BSYNC B1 ;  /* 0x0000000000017941 */ /* 0x000fea0003800000 */
.L_x_188:
        /* <DEDUP_REMOVED lines=9> */
.L_x_191:
[----:B------:R-:W-:Y:S05]  /*6830*/  BSYNC B1 ;  /* 0x0000000000017941 */ /* 0x000fea0003800000 */
.L_x_190:
        /* <DEDUP_REMOVED lines=9> */
.L_x_193:
[----:B------:R-:W-:Y:S05]  /*68d0*/  BSYNC B1 ;  /* 0x0000000000017941 */ /* 0x000fea0003800000 */
.L_x_192:
        /* <DEDUP_REMOVED lines=9> */
.L_x_195:
[----:B------:R-:W-:Y:S05]  /*6970*/  BSYNC B1 ;  /* 0x0000000000017941 */ /* 0x000fea0003800000 */
.L_x_194:
        /* <DEDUP_REMOVED lines=9> */
.L_x_197:
[----:B------:R-:W-:Y:S05]  /*6a10*/  BSYNC B1 ;  /* 0x0000000000017941 */ /* 0x000fea0003800000 */
.L_x_196:
        /* <DEDUP_REMOVED lines=9> */
.L_x_199:
[----:B------:R-:W-:Y:S05]  /*6ab0*/  BSYNC B1 ;  /* 0x0000000000017941 */ /* 0x000fea0003800000 */
.L_x_198:
        /* <DEDUP_REMOVED lines=9> */
.L_x_201:
[----:B------:R-:W-:Y:S05]  /*6b50*/  BSYNC B1 ;  /* 0x0000000000017941 */ /* 0x000fea0003800000 */
.L_x_200:
        /* <DEDUP_REMOVED lines=9> */
.L_x_203:
[----:B------:R-:W-:Y:S05]  /*6bf0*/  BSYNC B1 ;  /* 0x0000000000017941 */ /* 0x000fea0003800000 */
.L_x_202:
        /* <DEDUP_REMOVED lines=9> */
.L_x_205:
[----:B------:R-:W-:Y:S05]  /*6c90*/  BSYNC B1 ;  /* 0x0000000000017941 */ /* 0x000fea0003800000 */
.L_x_204:
        /* <DEDUP_REMOVED lines=9> */
.L_x_207:
[----:B------:R-:W-:Y:S05]  /*6d30*/  BSYNC B1 ;  /* 0x0000000000017941 */ /* 0x000fea0003800000 */
.L_x_206:
        /* <DEDUP_REMOVED lines=9> */
.L_x_209:
[----:B------:R-:W-:Y:S05]  /*6dd0*/  BSYNC B1 ;  /* 0x0000000000017941 */ /* 0x000fea0003800000 */
.L_x_208:
        /* <DEDUP_REMOVED lines=9> */
.L_x_211:
[----:B------:R-:W-:Y:S05]  /*6e70*/  BSYNC B1 ;  /* 0x0000000000017941 */ /* 0x000fea0003800000 */
.L_x_210:
        /* <DEDUP_REMOVED lines=9> */
.L_x_213:
[----:B------:R-:W-:Y:S05]  /*6f10*/  BSYNC B1 ;  /* 0x0000000000017941 */ /* 0x000fea0003800000 */
.L_x_212:
        /* <DEDUP_REMOVED lines=9> */
.L_x_215:
[----:B------:R-:W-:Y:S05]  /*6fb0*/  BSYNC B1 ;  /* 0x0000000000017941 */ /* 0x000fea0003800000 */
.L_x_214:
        /* <DEDUP_REMOVED lines=9> */
.L_x_217:
[----:B------:R-:W-:Y:S05]  /*7050*/  BSYNC B1 ;  /* 0x0000000000017941 */ /* 0x000fea0003800000 */
.L_x_216:
        /* <DEDUP_REMOVED lines=9> */
.L_x_219:
[----:B------:R-:W-:Y:S05]  /*70f0*/  BSYNC B1 ;  /* 0x0000000000017941 */ /* 0x000fea0003800000 */
.L_x_218:
        /* <DEDUP_REMOVED lines=9> */
.L_x_221:
[----:B------:R-:W-:Y:S05]  /*7190*/  BSYNC B1 ;  /* 0x0000000000017941 */ /* 0x000fea0003800000 */
.L_x_220:
        /* <DEDUP_REMOVED lines=9> */
.L_x_223:
[----:B------:R-:W-:Y:S05]  /*7230*/  BSYNC B1 ;  /* 0x0000000000017941 */ /* 0x000fea0003800000 */
.L_x_222:
        /* <DEDUP_REMOVED lines=9> */
.L_x_225:
[----:B------:R-:W-:Y:S05]  /*72d0*/  BSYNC B1 ;  /* 0x0000000000017941 */ /* 0x000fea0003800000 */
.L_x_224:
        /* <DEDUP_REMOVED lines=9> */
.L_x_227:
[----:B------:R-:W-:Y:S05]  /*7370*/  BSYNC B1 ;  /* 0x0000000000017941 */ /* 0x000fea0003800000 */
.L_x_226:
        /* <DEDUP_REMOVED lines=9> */
.L_x_229:
[----:B------:R-:W-:Y:S05]  /*7410*/  BSYNC B1 ;  /* 0x0000000000017941 */ /* 0x000fea0003800000 */
.L_x_228:
        /* <DEDUP_REMOVED lines=9> */
.L_x_231:
[----:B------:R-:W-:Y:S05]  /*74b0*/  BSYNC B1 ;  /* 0x0000000000017941 */ /* 0x000fea0003800000 */
.L_x_230:
        /* <DEDUP_REMOVED lines=9> */
.L_x_233:
[----:B------:R-:W-:Y:S05]  /*7550*/  BSYNC B1 ;  /* 0x0000000000017941 */ /* 0x000fea0003800000 */
.L_x_232:
        /* <DEDUP_REMOVED lines=9> */
.L_x_235:
[----:B------:R-:W-:Y:S05]  /*75f0*/  BSYNC B1 ;  /* 0x0000000000017941 */ /* 0x000fea0003800000 */
.L_x_234:
        /* <DEDUP_REMOVED lines=9> */
.L_x_237:
[----:B------:R-:W-:Y:S05]  /*7690*/  BSYNC B1 ;  /* 0x0000000000017941 */ /* 0x000fea0003800000 */
.L_x_236:
        /* <DEDUP_REMOVED lines=9> */
.L_x_239:
[----:B------:R-:W-:Y:S05]  /*7730*/  BSYNC B1 ;  /* 0x0000000000017941 */ /* 0x000fea0003800000 */
.L_x_238:
        /* <DEDUP_REMOVED lines=9> */
.L_x_241:
[----:B------:R-:W-:Y:S05]  /*77d0*/  BSYNC B1 ;  /* 0x0000000000017941 */ /* 0x000fea0003800000 */
.L_x_240:
        /* <DEDUP_REMOVED lines=9> */
.L_x_243:
[----:B------:R-:W-:Y:S05]  /*7870*/  BSYNC B1 ;  /* 0x0000000000017941 */ /* 0x000fea0003800000 */
.L_x_242:
        /* <DEDUP_REMOVED lines=9> */
.L_x_245:
[----:B------:R-:W-:Y:S05]  /*7910*/  BSYNC B1 ;  /* 0x0000000000017941 */ /* 0x000fea0003800000 */
.L_x_244:
        /* <DEDUP_REMOVED lines=9> */
.L_x_247:
[----:B------:R-:W-:Y:S05]  /*79b0*/  BSYNC B1 ;  /* 0x0000000000017941 */ /* 0x000fea0003800000 */
.L_x_246:
        /* <DEDUP_REMOVED lines=9> */
.L_x_249:
[----:B------:R-:W-:Y:S05]  /*7a50*/  BSYNC B1 ;  /* 0x0000000000017941 */ /* 0x000fea0003800000 */
.L_x_248:
        /* <DEDUP_REMOVED lines=9> */
.L_x_251:
[----:B------:R-:W-:Y:S05]  /*7af0*/  BSYNC B1 ;  /* 0x0000000000017941 */ /* 0x000fea0003800000 */
.L_x_250:
        /* <DEDUP_REMOVED lines=9> */
.L_x_253:
[----:B------:R-:W-:Y:S05]  /*7b90*/  BSYNC B1 ;  /* 0x0000000000017941 */ /* 0x000fea0003800000 */
.L_x_252:
        /* <DEDUP_REMOVED lines=9> */
.L_x_255:
[----:B------:R-:W-:Y:S05]  /*7c30*/  BSYNC B1 ;  /* 0x0000000000017941 */ /* 0x000fea0003800000 */
.L_x_254:
        /* <DEDUP_REMOVED lines=9> */
.L_x_257:
[----:B------:R-:W-:Y:S05]  /*7cd0*/  BSYNC B1 ;  /* 0x0000000000017941 */ /* 0x000fea0003800000 */
.L_x_256:
        /* <DEDUP_REMOVED lines=9> */
.L_x_259:
[----:B------:R-:W-:Y:S05]  /*7d70*/  BSYNC B1 ;  /* 0x0000000000017941 */ /* 0x000fea0003800000 */
.L_x_258:
        /* <DEDUP_REMOVED lines=9> */
.L_x_261:
[----:B------:R-:W-:Y:S05]  /*7e10*/  BSYNC B1 ;  /* 0x0000000000017941 */ /* 0x000fea0003800000 */
.L_x_260:
        /* <DEDUP_REMOVED lines=9> */
.L_x_263:
[----:B------:R-:W-:Y:S05]  /*7eb0*/  BSYNC B1 ;  /* 0x0000000000017941 */ /* 0x000fea0003800000 */
.L_x_262:
        /* <DEDUP_REMOVED lines=9> */
.L_x_265:
[----:B------:R-:W-:Y:S05]  /*7f50*/  BSYNC B1 ;  /* 0x0000000000017941 */ /* 0x000fea0003800000 */
.L_x_264:
        /* <DEDUP_REMOVED lines=9> */
.L_x_267:
[----:B------:R-:W-:Y:S05]  /*7ff0*/  BSYNC B1 ;  /* 0x0000000000017941 */ /* 0x000fea0003800000 */
.L_x_266:
        /* <DEDUP_REMOVED lines=9> */
.L_x_269:
[----:B------:R-:W-:Y:S05]  /*8090*/  BSYNC B1 ;  /* 0x0000000000017941 */ /* 0x000fea0003800000 */
.L_x_268:
        /* <DEDUP_REMOVED lines=9> */
.L_x_271:
[----:B------:R-:W-:Y:S05]  /*8130*/  BSYNC B1 ;  /* 0x0000000000017941 */ /* 0x000fea0003800000 */
.L_x_270:
        /* <DEDUP_REMOVED lines=9> */
.L_x_273:
[----:B------:R-:W-:Y:S05]  /*81d0*/  BSYNC B1 ;  /* 0x0000000000017941 */ /* 0x000fea0003800000 */
.L_x_272:
        /* <DEDUP_REMOVED lines=9> */
.L_x_275:
[----:B------:R-:W-:Y:S05]  /*8270*/  BSYNC B1 ;  /* 0x0000000000017941 */ /* 0x000fea0003800000 */
.L_x_274:
        /* <DEDUP_REMOVED lines=9> */
.L_x_277:
[----:B------:R-:W-:Y:S05]  /*8310*/  BSYNC B1 ;  /* 0x0000000000017941 */ /* 0x000fea0003800000 */
.L_x_276:
        /* <DEDUP_REMOVED lines=9> */
.L_x_279:
[----:B------:R-:W-:Y:S05]  /*83b0*/  BSYNC B1 ;  /* 0x0000000000017941 */ /* 0x000fea0003800000 */
.L_x_278:
[----:B0----5:R-:W-:Y:S01]  /*83c0*/  LOP3.LUT R3, R154, 0xffffe000, RZ, 0xc0, !PT ;  /* 0xffffe0009a037812 */ /* 0x021fe200078ec0ff */
[----:B------:R-:W-:Y:S01]  /*83d0*/  BSSY B1, `(.L_x_280) ;  /* 0x0000008000017945 */ /* 0x000fe20003800000 */
[----:B------:R-:W-:-:S03]  /*83e0*/  ISETP.GT.AND P2, PT, R0, 0x78, P1 ;  /* 0x000000780000780c */ /* 0x000fc60000f44270 */
[----:B---3--:R-:W-:-:S04]  /*83f0*/  FMUL R4, R3, R156 ;  /* 0x0000009c03047220 */ /* 0x008fc80000400000 */
[----:B------:R-:W-:-:S05]  /*8400*/  FFMA R85, R85, R155, R4 ;  /* 0x0000009b55557223 */ /* 0x000fca0000000004 */
[----:B------:R-:W-:-:S05]  /*8410*/  F2FP.TF32.F32.PACK_B R85, R85 ;  /* 0x00000055ff55723e */ /* 0x000fca00024050ff */
[----:B------:R0:W-:Y:S01]  /*8420*/  @P0 STG.E desc[UR36][R6.64+0x1e4], R85 ;  /* 0x0001e45506000986 */ /* 0x0001e2000c101924 */
[----:B------:R-:W-:Y:S05]  /*8430*/  @!P2 BRA `(.L_x_281) ;  /* 0x000000000004a947 */ /* 0x000fea0003800000 */
[----:B------:R3:W5:Y:S02]  /*8440*/  LDG.E.LTC128B R154, desc[UR36][R10.64+0x1e0] ;  /* 0x0001e0240a9a7981 */ /* 0x000764000c1e1920 */
.L_x_281:
[----:B------:R-:W-:Y:S05]  /*8450*/  BSYNC B1 ;  /* 0x0000000000017941 */ /* 0x000fea0003800000 */
.L_x_280:
[----:B-----5:R-:W-:Y:S01]  /*8460*/  LOP3.LUT R3, R154, 0xffffe000, RZ, 0xc0, !PT ;  /* 0xffffe0009a037812 */ /* 0x020fe200078ec0ff */
[----:B------:R-:W-:Y:S01]  /*8470*/  @P2 IMAD.MOV.U32 R4, RZ, RZ, R8 ;  /* 0x000000ffff042224 */ /* 0x000fe200078e0008 */
[----:B------:R-:W-:Y:S01]  /*8480*/  ISETP.GT.AND P1, PT, R0, 0x79, P1 ;  /* 0x000000790000780c */ /* 0x000fe20000f24270 */
[----:B------:R-:W-:Y:S01]  /*8490*/  @P2 IMAD.MOV.U32 R5, RZ, RZ, R9 ;  /* 0x000000ffff052224 */ /* 0x000fe200078e0009 */
[----:B------:R-:W-:Y:S01]  /*84a0*/  BSSY B1, `(.L_x_282) ;  /* 0x0000007000017945 */ /* 0x000fe20003800000 */
[----:B------:R-:W-:-:S04]  /*84b0*/  FMUL R3, R3, R156 ;  /* 0x0000009c03037220 */ /* 0x000fc80000400000 */
[----:B------:R-:W-:-:S05]  /*84c0*/  FFMA R3, R86, R155, R3 ;  /* 0x0000009b56037223 */ /* 0x000fca0000000003 */
[----:B------:R-:W-:-:S05]  /*84d0*/  F2FP.TF32.F32.PACK_B R3, R3 ;  /* 0x00000003ff03723e */ /* 0x000fca00024050ff */
[----:B------:R0:W-:Y:S01]  /*84e0*/  @P2 STG.E desc[UR36][R4.64+0x1e0], R3 ;  /* 0x0001e00304002986 */ /* 0x0001e2000c101924 */
[----:B------:R-:W-:Y:S05]  /*84f0*/  @!P1 BRA `(.L_x_283) ;  /* 0x0000000000049947 */ /* 0x000fea0003800000 */
[----:B------:R0:W5:Y:S02]  /*8500*/  LDG.E.LTC128B R154, desc[UR36][R10.64+0x1e4] ;  /* 0x0001e4240a9a7981 */ /* 0x000164000c1e1920 */
.L_x_283:
[----:B------:R-:W-:Y:S05]  /*8510*/  BSYNC B1 ;  /* 0x0000000000017941 */ /* 0x000fea0003800000 */
.L_x_282:
[----:B------:R-:W-:Y:S05]  /*8520*/  @!P1 BRA `(.L_x_284) ;  /* 0x00000024003c9947 */ /* 0x000fea0003800000 */
[----:B0----5:R-:W-:-:S05]  /*8530*/  LOP3.LUT R3, R154, 0xffffe000, RZ, 0xc0, !PT ;  /* 0xffffe0009a037812 */ /* 0x021fca00078ec0ff */
[----:B------:R-:W-:-:S04]  /*8540*/  FMUL R0, R3, R156 ;  /* 0x0000009c03007220 */ /* 0x000fc80000400000 */
[----:B------:R-:W-:-:S05]  /*8550*/  FFMA R87, R87, R155, R0 ;  /* 0x0000009b57577223 */ /* 0x000fca0000000000 */
[----:B------:R-:W-:-:S05]  /*8560*/  F2FP.TF32.F32.PACK_B R87, R87 ;  /* 0x00000057ff57723e */ /* 0x000fca00024050ff */
[----:B------:R0:W-:Y:S01]  /*8570*/  STG.E desc[UR36][R8.64+0x1e4], R87 ;  /* 0x0001e45708007986 */ /* 0x0001e2000c101924 */
[----:B------:R-:W-:Y:S05]  /*8580*/  BRA `(.L_x_284) ;  /* 0x0000002400247947 */ /* 0x000fea0003800000 */
.L_x_33:
[----:B------:R-:W-:Y:S01]  /*8590*/  ULDC.64 UR4, c[0x0][0x5c0] ;  /* 0x0001700000047ab9 */ /* 0x000fe20000000a00 */
[-C--:B------:R-:W-:Y:S01]  /*85a0*/  FMUL R15, R88, R155.reuse ;  /* 0x0000009b580f7220 */ /* 0x080fe20000400000 */
[----:B------:R-:W-:Y:S01]  /*85b0*/  LEA R6, P0, R170, UR4, 0x2 ;  /* 0x00000004aa067c11 */ /* 0x000fe2000f8010ff */
[----:B------:R-:W-:Y:S01]  /*85c0*/  IMAD.SHL.U32 R11, R4, 0x20, RZ ;  /* 0x00000020040b7824 */ /* 0x000fe200078e00ff */
[----:B------:R-:W-:Y:S01]  /*85d0*/  ISETP.GT.AND P5, PT, R0, 0x1, P3 ;  /* 0x000000010000780c */ /* 0x000fe20001fa4270 */
[-C--:B------:R-:W-:Y:S01]  /*85e0*/  FMUL R89, R89, R155.reuse ;  /* 0x0000009b59597220 */ /* 0x080fe20000400000 */
[----:B------:R-:W-:Y:S01]  /*85f0*/  LEA.HI.X R7, R170, UR5, R173, 0x2, P0 ;  /* 0x00000005aa077c11 */ /* 0x000fe200080f14ad */
[-C--:B------:R-:W-:Y:S01]  /*8600*/  FMUL R21, R90, R155.reuse ;  /* 0x0000009b5a157220 */ /* 0x080fe20000400000 */
[----:B------:R-:W-:Y:S01]  /*8610*/  ISETP.GT.AND P0, PT, R3, 0x8, PT ;  /* 0x000000080300780c */ /* 0x000fe20003f04270 */
[----:B------:R-:W-:Y:S01]  /*8620*/  FMUL R91, R91, R155 ;  /* 0x0000009b5b5b7220 */ /* 0x000fe20000400000 */
[----:B------:R-:W-:Y:S01]  /*8630*/  F2FP.TF32.F32.PACK_B R15, R15 ;  /* 0x0000000fff0f723e */ /* 0x000fe200024050ff */
[-C--:B------:R-:W-:Y:S01]  /*8640*/  FMUL R93, R93, R155.reuse ;  /* 0x0000009b5d5d7220 */ /* 0x080fe20000400000 */
[----:B------:R-:W-:Y:S01]  /*8650*/  ISETP.GT.AND P1, PT, R0, RZ, P0 ;  /* 0x000000ff0000720c */ /* 0x000fe20000724270 */
[-C--:B------:R-:W-:Y:S01]  /*8660*/  FMUL R23, R94, R155.reuse ;  /* 0x0000009b5e177220 */ /* 0x080fe20000400000 */
[----:B------:R-:W-:Y:S01]  /*8670*/  ISETP.GT.AND P4, PT, R0, 0x1, P0 ;  /* 0x000000010000780c */ /* 0x000fe20000784270 */
[----:B------:R0:W-:Y:S01]  /*8680*/  @P2 STG.E desc[UR36][R6.64], R15 ;  /* 0x0000000f06002986 */ /* 0x0001e2000c101924 */
[----:B------:R-:W-:Y:S01]  /*8690*/  SHF.L.U64.HI R9, R4, 0x5, R5 ;  /* 0x0000000504097819 */ /* 0x000fe20000010205 */
[-C--:B------:R-:W-:Y:S01]  /*86a0*/  FMUL R95, R95, R155.reuse ;  /* 0x0000009b5f5f7220 */ /* 0x080fe20000400000 */
[-C--:B------:R-:W-:Y:S01]  /*86b0*/  IADD3 R12, P2, R11, R6.reuse, RZ ;  /* 0x000000060b0c7210 */ /* 0x080fe20007f5e0ff */
[----:B------:R-:W-:Y:S01]  /*86c0*/  FMUL R97, R97, R155 ;  /* 0x0000009b61617220 */ /* 0x000fe20000400000 */
[----:B------:R-:W-:Y:S01]  /*86d0*/  F2FP.TF32.F32.PACK_B R89, R89 ;  /* 0x00000059ff59723e */ /* 0x000fe200024050ff */
[----:B------:R-:W-:Y:S01]  /*86e0*/  FMUL R99, R99, R155 ;  /* 0x0000009b63637220 */ /* 0x000fe20000400000 */
[----:B------:R-:W-:Y:S01]  /*86f0*/  F2FP.TF32.F32.PACK_B R21, R21 ;  /* 0x00000015ff15723e */ /* 0x000fe200024050ff */
[----:B------:R-:W-:Y:S01]  /*8700*/  IMAD.X R13, R9, 0x1, R7, P2 ;  /* 0x00000001090d7824 */ /* 0x000fe200010e0607 */
[----:B------:R-:W-:Y:S01]  /*8710*/  F2FP.TF32.F32.PACK_B R91, R91 ;  /* 0x0000005bff5b723e */ /* 0x000fe200024050ff */
[----:B------:R-:W-:Y:S01]  /*8720*/  @P5 STG.E desc[UR36][R6.64+0x4], R89 ;  /* 0x0000045906005986 */ /* 0x000fe2000c101924 */
[----:B------:R-:W-:Y:S01]  /*8730*/  ISETP.GT.AND P5, PT, R0, 0x8, P3 ;  /* 0x000000080000780c */ /* 0x000fe20001fa4270 */
[-C--:B0-----:R-:W-:Y:S01]  /*8740*/  FMUL R15, R92, R155.reuse ;  /* 0x0000009b5c0f7220 */ /* 0x081fe20000400000 */
[C---:B------:R-:W-:Y:S01]  /*8750*/  ISETP.GT.AND P2, PT, R0.reuse, 0x9, P3 ;  /* 0x000000090000780c */ /* 0x040fe20001f44270 */
[----:B------:R0:W-:Y:S01]  /*8760*/  @P1 STG.E desc[UR36][R12.64], R21 ;  /* 0x000000150c001986 */ /* 0x0001e2000c101924 */
[C---:B------:R-:W-:Y:S01]  /*8770*/  ISETP.GT.AND P1, PT, R0.reuse, 0x8, P0 ;  /* 0x000000080000780c */ /* 0x040fe20000724270 */
[----:B------:R-:W-:Y:S01]  /*8780*/  FMUL R101, R101, R155 ;  /* 0x0000009b65657220 */ /* 0x000fe20000400000 */
[----:B------:R-:W-:Y:S01]  /*8790*/  F2FP.TF32.F32.PACK_B R15, R15 ;  /* 0x0000000fff0f723e */ /* 0x000fe200024050ff */
[----:B------:R-:W-:Y:S01]  /*87a0*/  @P4 STG.E desc[UR36][R12.64+0x4], R91 ;  /* 0x0000045b0c004986 */ /* 0x000fe2000c101924 */
[----:B------:R-:W-:Y:S01]  /*87b0*/  ISETP.GT.AND P4, PT, R0, 0x9, P0 ;  /* 0x000000090000780c */ /* 0x000fe20000784270 */
[----:B------:R-:W-:Y:S01]  /*87c0*/  FMUL R103, R103, R155 ;  /* 0x0000009b67677220 */ /* 0x000fe20000400000 */
[----:B------:R-:W-:Y:S01]  /*87d0*/  F2FP.TF32.F32.PACK_B R93, R93 ;  /* 0x0000005dff5d723e */ /* 0x000fe200024050ff */
[----:B------:R-:W-:Y:S01]  /*87e0*/  FMUL R105, R105, R155 ;  /* 0x0000009b69697220 */ /* 0x000fe20000400000 */
[----:B------:R-:W-:Y:S01]  /*87f0*/  F2FP.TF32.F32.PACK_B R23, R23 ;  /* 0x00000017ff17723e */ /* 0x000fe200024050ff */
[----:B------:R1:W-:Y:S01]  /*8800*/  @P5 STG.E desc[UR36][R6.64+0x20], R15 ;  /* 0x0000200f06005986 */ /* 0x0003e2000c101924 */
[----:B------:R-:W-:Y:S01]  /*8810*/  F2FP.TF32.F32.PACK_B R95, R95 ;  /* 0x0000005fff5f723e */ /* 0x000fe200024050ff */
[-C--:B0-----:R-:W-:Y:S01]  /*8820*/  FMUL R21, R96, R155.reuse ;  /* 0x0000009b60157220 */ /* 0x081fe20000400000 */
[C---:B------:R-:W-:Y:S01]  /*8830*/  ISETP.GT.AND P5, PT, R0.reuse, 0x10, P3 ;  /* 0x000000100000780c */ /* 0x040fe20001fa4270 */
[----:B------:R-:W-:Y:S01]  /*8840*/  @P2 STG.E desc[UR36][R6.64+0x24], R93 ;  /* 0x0000245d06002986 */ /* 0x000fe2000c101924 */
[C---:B------:R-:W-:Y:S01]  /*8850*/  ISETP.GT.AND P2, PT, R0.reuse, 0x11, P3 ;  /* 0x000000110000780c */ /* 0x040fe20001f44270 */
[----:B------:R-:W-:Y:S01]  /*8860*/  FMUL R107, R107, R155 ;  /* 0x0000009b6b6b7220 */ /* 0x000fe20000400000 */
[----:B------:R-:W-:Y:S01]  /*8870*/  F2FP.TF32.F32.PACK_B R21, R21 ;  /* 0x00000015ff15723e */ /* 0x000fe200024050ff */
[----:B------:R0:W-:Y:S01]  /*8880*/  @P1 STG.E desc[UR36][R12.64+0x20], R23 ;  /* 0x000020170c001986 */ /* 0x0001e2000c101924 */
[C---:B------:R-:W-:Y:S01]  /*8890*/  ISETP.GT.AND P1, PT, R0.reuse, 0x10, P0 ;  /* 0x000000100000780c */ /* 0x040fe20000724270 */
[----:B------:R-:W-:Y:S01]  /*88a0*/  FMUL R109, R109, R155 ;  /* 0x0000009b6d6d7220 */ /* 0x000fe20000400000 */
[----:B------:R-:W-:Y:S01]  /*88b0*/  F2FP.TF32.F32.PACK_B R97, R97 ;  /* 0x00000061ff61723e */ /* 0x000fe200024050ff */
[----:B------:R-:W-:Y:S01]  /*88c0*/  @P4 STG.E desc[UR36][R12.64+0x24], R95 ;  /* 0x0000245f0c004986 */ /* 0x000fe2000c101924 */
[----:B------:R-:W-:Y:S01]  /*88d0*/  ISETP.GT.AND P4, PT, R0, 0x11, P0 ;  /* 0x000000110000780c */ /* 0x000fe20000784270 */
[----:B-1----:R-:W-:Y:S01]  /*88e0*/  FMUL R15, R98, R155 ;  /* 0x0000009b620f7220 */ /* 0x002fe20000400000 */
[----:B------:R-:W-:Y:S01]  /*88f0*/  F2FP.TF32.F32.PACK_B R99, R99 ;  /* 0x00000063ff63723e */ /* 0x000fe200024050ff */
[----:B------:R1:W-:Y:S01]  /*8900*/  @P5 STG.E desc[UR36][R6.64+0x40], R21 ;  /* 0x0000401506005986 */ /* 0x0003e2000c101924 */
[C---:B------:R-:W-:Y:S01]  /*8910*/  ISETP.GT.AND P5, PT, R0.reuse, 0x18, P3 ;  /* 0x000000180000780c */ /* 0x040fe20001fa4270 */
[----:B------:R-:W-:Y:S01]  /*8920*/  FMUL R111, R111, R155 ;  /* 0x0000009b6f6f7220 */ /* 0x000fe20000400000 */
[----:B------:R-:W-:Y:S01]  /*8930*/  F2FP.TF32.F32.PACK_B R15, R15 ;  /* 0x0000000fff0f723e */ /* 0x000fe200024050ff */
[----:B------:R-:W-:Y:S01]  /*8940*/  @P2 STG.E desc[UR36][R6.64+0x44], R97 ;  /* 0x0000446106002986 */ /* 0x000fe2000c101924 */
[----:B------:R-:W-:Y:S01]  /*8950*/  ISETP.GT.AND P2, PT, R0, 0x19, P3 ;  /* 0x000000190000780c */ /* 0x000fe20001f44270 */
[----:B0-----:R-:W-:Y:S01]  /*8960*/  FMUL R23, R100, R155 ;  /* 0x0000009b64177220 */ /* 0x001fe20000400000 */
        /* <DEDUP_REMOVED lines=177> */
[----:B------:R-:W-:Y:S01]  /*9480*/  @P1 STG.E desc[UR36][R12.64+0x1a0], R23 ;  /* 0x0001a0170c001986 */ /* 0x000fe2000c101924 */
        /* <DEDUP_REMOVED lines=11> */
[-C--:B------:R-:W-:Y:S01]  /*9540*/  FMUL R33, R33, R155.reuse ;  /* 0x0000009b21217220 */ /* 0x080fe20000400000 */
[----:B------:R-:W-:Y:S01]  /*9550*/  ISETP.GT.AND P3, PT, R0, 0x79, P3 ;  /* 0x000000790000780c */ /* 0x000fe20001f64270 */
[----:B------:R-:W-:Y:S01]  /*9560*/  @P1 STG.E desc[UR36][R6.64+0x1c4], R145 ;  /* 0x0001c49106001986 */ /* 0x000fe2000c101924 */
[----:B------:R-:W-:Y:S01]  /*9570*/  ISETP.GT.AND P1, PT, R3, 0x80, PT ;  /* 0x000000800300780c */ /* 0x000fe20003f24270 */
[----:B------:R-:W-:Y:S01]  /*9580*/  FMUL R35, R35, R155 ;  /* 0x0000009b23237220 */ /* 0x000fe20000400000 */
[----:B------:R-:W-:Y:S01]  /*9590*/  F2FP.TF32.F32.PACK_B R149, R149 ;  /* 0x00000095ff95723e */ /* 0x000fe200024050ff */
[----:B------:R1:W-:Y:S01]  /*95a0*/  @P2 STG.E desc[UR36][R12.64+0x1c0], R15 ;  /* 0x0001c00f0c002986 */ /* 0x0003e2000c101924 */
[----:B------:R-:W-:Y:S01]  /*95b0*/  ISETP.GT.AND P2, PT, R3, 0x88, PT ;  /* 0x000000880300780c */ /* 0x000fe20003f44270 */
[-C--:B------:R-:W-:Y:S01]  /*95c0*/  FMUL R3, R148, R155.reuse ;  /* 0x0000009b94037220 */ /* 0x080fe20000400000 */
[-C--:B0-----:R-:W-:Y:S01]  /*95d0*/  FMUL R21, R150, R155.reuse ;  /* 0x0000009b96157220 */ /* 0x081fe20000400000 */
[----:B------:R-:W-:Y:S01]  /*95e0*/  @P4 STG.E desc[UR36][R12.64+0x1c4], R147 ;  /* 0x0001c4930c004986 */ /* 0x000fe2000c101924 */
[C---:B------:R-:W-:Y:S01]  /*95f0*/  ISETP.GT.AND P4, PT, R0.reuse, 0x78, P0 ;  /* 0x000000780000780c */ /* 0x040fe20000784270 */
[-C--:B------:R-:W-:Y:S01]  /*9600*/  FMUL R37, R37, R155.reuse ;  /* 0x0000009b25257220 */ /* 0x080fe20000400000 */
[----:B------:R-:W-:Y:S01]  /*9610*/  ISETP.GT.AND P0, PT, R0, 0x79, P0 ;  /* 0x000000790000780c */ /* 0x000fe20000704270 */
[----:B------:R-:W-:Y:S01]  /*9620*/  FMUL R39, R39, R155 ;  /* 0x0000009b27277220 */ /* 0x000fe20000400000 */
[----:B------:R-:W-:Y:S01]  /*9630*/  F2FP.TF32.F32.PACK_B R3, R3 ;  /* 0x00000003ff03723e */ /* 0x000fe200024050ff */
[----:B------:R-:W-:Y:S01]  /*9640*/  FMUL R41, R41, R155 ;  /* 0x0000009b29297220 */ /* 0x000fe20000400000 */
[----:B------:R-:W-:Y:S01]  /*9650*/  F2FP.TF32.F32.PACK_B R21, R21 ;  /* 0x00000015ff15723e */ /* 0x000fe200024050ff */
[C---:B-1----:R-:W-:Y:S01]  /*9660*/  IMAD.SHL.U32 R15, R4.reuse, 0x200, RZ ;  /* 0x00000200040f7824 */ /* 0x042fe200078e00ff */
[----:B------:R-:W-:Y:S01]  /*9670*/  F2FP.TF32.F32.PACK_B R151, R151 ;  /* 0x00000097ff97723e */ /* 0x000fe200024050ff */
[----:B------:R0:W-:Y:S01]  /*9680*/  @P5 STG.E desc[UR36][R6.64+0x1e0], R3 ;  /* 0x0001e00306005986 */ /* 0x0001e2000c101924 */
[----:B------:R-:W-:Y:S01]  /*9690*/  SHF.L.U64.HI R5, R4, 0x9, R5 ;  /* 0x0000000904057819 */ /* 0x000fe20000010205 */
[----:B------:R-:W-:Y:S01]  /*96a0*/  FMUL R43, R43, R155 ;  /* 0x0000009b2b2b7220 */ /* 0x000fe20000400000 */
[----:B------:R-:W-:Y:S01]  /*96b0*/  F2FP.TF32.F32.PACK_B R25, R25 ;  /* 0x00000019ff19723e */ /* 0x000fe200024050ff */
[----:B------:R-:W-:Y:S01]  /*96c0*/  @P3 STG.E desc[UR36][R6.64+0x1e4], R149 ;  /* 0x0001e49506003986 */ /* 0x000fe2000c101924 */
[-C--:B------:R-:W-:Y:S01]  /*96d0*/  IADD3 R4, P3, R15, R6.reuse, RZ ;  /* 0x000000060f047210 */ /* 0x080fe20007f7e0ff */
[----:B------:R-:W-:Y:S01]  /*96e0*/  FMUL R45, R45, R155 ;  /* 0x0000009b2d2d7220 */ /* 0x000fe20000400000 */
[----:B------:R-:W-:Y:S01]  /*96f0*/  F2FP.TF32.F32.PACK_B R27, R27 ;  /* 0x0000001bff1b723e */ /* 0x000fe200024050ff */
[----:B------:R1:W-:Y:S01]  /*9700*/  @P4 STG.E desc[UR36][R12.64+0x1e0], R21 ;  /* 0x0001e0150c004986 */ /* 0x0003e2000c101924 */
[----:B------:R-:W-:Y:S01]  /*9710*/  IADD3 R14, P4, P5, R11, R6, R15 ;  /* 0x000000060b0e7210 */ /* 0x000fe20007d9e00f */
[----:B------:R-:W-:Y:S01]  /*9720*/  FMUL R47, R47, R155 ;  /* 0x0000009b2f2f7220 */ /* 0x000fe20000400000 */
[----:B------:R-:W-:Y:S01]  /*9730*/  F2FP.TF32.F32.PACK_B R29, R29 ;  /* 0x0000001dff1d723e */ /* 0x000fe200024050ff */
[----:B------:R2:W-:Y:S01]  /*9740*/  @P0 STG.E desc[UR36][R12.64+0x1e4], R151 ;  /* 0x0001e4970c000986 */ /* 0x0005e2000c101924 */
[----:B------:R-:W-:Y:S01]  /*9750*/  ISETP.GT.AND P0, PT, R0, RZ, P1 ;  /* 0x000000ff0000720c */ /* 0x000fe20000f04270 */
[----:B0-----:R-:W-:Y:S01]  /*9760*/  FMUL R3, R24, R155 ;  /* 0x0000009b18037220 */ /* 0x001fe20000400000 */
[----:B------:R-:W-:Y:S01]  /*9770*/  IADD3.X R15, R9, R7, R5, P4, P5 ;  /* 0x00000007090f7210 */ /* 0x000fe200027ea405 */
[----:B------:R-:W-:Y:S01]  /*9780*/  IMAD.X R5, R5, 0x1, R7, P3 ;  /* 0x0000000105057824 */ /* 0x000fe200018e0607 */
[C---:B------:R-:W-:Y:S01]  /*9790*/  ISETP.GT.AND P5, PT, R0.reuse, 0x1, P1 ;  /* 0x000000010000780c */ /* 0x040fe20000fa4270 */
[-C--:B------:R-:W-:Y:S01]  /*97a0*/  FMUL R49, R49, R155.reuse ;  /* 0x0000009b31317220 */ /* 0x080fe20000400000 */
[----:B------:R-:W-:Y:S01]  /*97b0*/  ISETP.GT.AND P4, PT, R0, RZ, P2 ;  /* 0x000000ff0000720c */ /* 0x000fe20001784270 */
[----:B-1----:R-:W-:Y:S01]  /*97c0*/  FMUL R21, R26, R155 ;  /* 0x0000009b1a157220 */ /* 0x002fe20000400000 */
[----:B------:R-:W-:Y:S01]  /*97d0*/  F2FP.TF32.F32.PACK_B R3, R3 ;  /* 0x00000003ff03723e */ /* 0x000fe200024050ff */
[-C--:B------:R-:W-:Y:S01]  /*97e0*/  FMUL R51, R51, R155.reuse ;  /* 0x0000009b33337220 */ /* 0x080fe20000400000 */
[-C--:B------:R-:W-:Y:S01]  /*97f0*/  IADD3 R6, P3, R11, R4.reuse, RZ ;  /* 0x000000040b067210 */ /* 0x080fe20007f7e0ff */
[----:B--2---:R-:W-:Y:S01]  /*9800*/  FMUL R13, R28, R155 ;  /* 0x0000009b1c0d7220 */ /* 0x004fe20000400000 */
[----:B------:R-:W-:Y:S01]  /*9810*/  F2FP.TF32.F32.PACK_B R21, R21 ;  /* 0x00000015ff15723e */ /* 0x000fe200024050ff */
[----:B------:R0:W-:Y:S01]  /*9820*/  @P0 STG.E desc[UR36][R4.64], R3 ;  /* 0x0000000304000986 */ /* 0x0001e2000c101924 */
[C---:B------:R-:W-:Y:S01]  /*9830*/  ISETP.GT.AND P0, PT, R0.reuse, 0x1, P2 ;  /* 0x000000010000780c */ /* 0x040fe20001704270 */
[--C-:B------:R-:W-:Y:S01]  /*9840*/  IMAD.X R7, R9, 0x1, R5.reuse, P3 ;  /* 0x0000000109077824 */ /* 0x100fe200018e0605 */
[C---:B------:R-:W-:Y:S01]  /*9850*/  ISETP.GT.AND P3, PT, R0.reuse, 0x9, P1 ;  /* 0x000000090000780c */ /* 0x040fe20000f64270 */
[----:B------:R-:W-:Y:S01]  /*9860*/  @P5 STG.E desc[UR36][R4.64+0x4], R25 ;  /* 0x0000041904005986 */ /* 0x000fe2000c101924 */
[----:B------:R-:W-:Y:S01]  /*9870*/  F2FP.TF32.F32.PACK_B R13, R13 ;  /* 0x0000000dff0d723e */ /* 0x000fe200024050ff */
[-C--:B------:R-:W-:Y:S01]  /*9880*/  FMUL R53, R53, R155.reuse ;  /* 0x0000009b35357220 */ /* 0x080fe20000400000 */
[----:B------:R-:W-:Y:S01]  /*9890*/  IADD3 R8, P5, R11, R4, RZ ;  /* 0x000000040b087210 */ /* 0x000fe20007fbe0ff */
[----:B------:R1:W-:Y:S01]  /*98a0*/  @P4 STG.E desc[UR36][R6.64], R21 ;  /* 0x0000001506004986 */ /* 0x0003e2000c101924 */
[----:B------:R-:W-:Y:S01]  /*98b0*/  ISETP.GT.AND P4, PT, R0, 0x8, P1 ;  /* 0x000000080000780c */ /* 0x000fe20000f84270 */
[----:B------:R-:W-:Y:S01]  /*98c0*/  FMUL R11, R32, R155 ;  /* 0x0000009b200b7220 */ /* 0x000fe20000400000 */
[----:B------:R-:W-:Y:S01]  /*98d0*/  F2FP.TF32.F32.PACK_B R31, R31 ;  /* 0x0000001fff1f723e */ /* 0x000fe200024050ff */
[-C--:B0-----:R-:W-:Y:S01]  /*98e0*/  FMUL R3, R30, R155.reuse ;  /* 0x0000009b1e037220 */ /* 0x081fe20000400000 */
[----:B------:R-:W-:Y:S01]  /*98f0*/  IMAD.X R9, R9, 0x1, R5, P5 ;  /* 0x0000000109097824 */ /* 0x000fe200028e0605 */
[----:B------:R-:W-:Y:S01]  /*9900*/  @P0 STG.E desc[UR36][R6.64+0x4], R27 ;  /* 0x0000041b06000986 */ /* 0x000fe2000c101924 */
[C---:B------:R-:W-:Y:S01]  /*9910*/  ISETP.GT.AND P0, PT, R0.reuse, 0x8, P2 ;  /* 0x000000080000780c */ /* 0x040fe20001704270 */
[----:B------:R-:W-:Y:S01]  /*9920*/  FMUL R55, R55, R155 ;  /* 0x0000009b37377220 */ /* 0x000fe20000400000 */
[----:B------:R-:W-:Y:S01]  /*9930*/  F2FP.TF32.F32.PACK_B R3, R3 ;  /* 0x00000003ff03723e */ /* 0x000fe200024050ff */
[----:B------:R-:W-:Y:S01]  /*9940*/  @P3 STG.E desc[UR36][R4.64+0x24], R29 ;  /* 0x0000241d04003986 */ /* 0x000fe2000c101924 */
[----:B------:R-:W-:Y:S01]  /*9950*/  ISETP.GT.AND P5, PT, R0, 0x10, P1 ;  /* 0x000000100000780c */ /* 0x000fe20000fa4270 */
[-C--:B-1----:R-:W-:Y:S01]  /*9960*/  FMUL R21, R36, R155.reuse ;  /* 0x0000009b24157220 */ /* 0x082fe20000400000 */
[C---:B------:R-:W-:Y:S01]  /*9970*/  ISETP.GT.AND P3, PT, R0.reuse, 0x11, P1 ;  /* 0x000000110000780c */ /* 0x040fe20000f64270 */
[----:B------:R0:W-:Y:S01]  /*9980*/  @P4 STG.E desc[UR36][R4.64+0x20], R13 ;  /* 0x0000200d04004986 */ /* 0x0001e2000c101924 */
[C---:B------:R-:W-:Y:S01]  /*9990*/  ISETP.GT.AND P4, PT, R0.reuse, 0x9, P2 ;  /* 0x000000090000780c */ /* 0x040fe20001784270 */
[----:B------:R-:W-:Y:S01]  /*99a0*/  FMUL R57, R57, R155 ;  /* 0x0000009b39397220 */ /* 0x000fe20000400000 */
[----:B------:R-:W-:Y:S01]  /*99b0*/  F2FP.TF32.F32.PACK_B R11, R11 ;  /* 0x0000000bff0b723e */ /* 0x000fe200024050ff */
[----:B------:R-:W-:Y:S01]  /*99c0*/  FMUL R59, R59, R155 ;  /* 0x0000009b3b3b7220 */ /* 0x000fe20000400000 */
[----:B------:R-:W-:Y:S01]  /*99d0*/  F2FP.TF32.F32.PACK_B R33, R33 ;  /* 0x00000021ff21723e */ /* 0x000fe200024050ff */
[----:B------:R1:W-:Y:S01]  /*99e0*/  @P0 STG.E desc[UR36][R8.64+0x20], R3 ;  /* 0x0000200308000986 */ /* 0x0003e2000c101924 */
[----:B------:R-:W-:Y:S01]  /*99f0*/  ISETP.GT.AND P0, PT, R0, 0x10, P2 ;  /* 0x000000100000780c */ /* 0x000fe20001704270 */
[----:B------:R-:W-:Y:S01]  /*9a00*/  FMUL R61, R61, R155 ;  /* 0x0000009b3d3d7220 */ /* 0x000fe20000400000 */
[----:B------:R-:W-:Y:S01]  /*9a10*/  F2FP.TF32.F32.PACK_B R35, R35 ;  /* 0x00000023ff23723e */ /* 0x000fe200024050ff */
[----:B------:R-:W-:Y:S01]  /*9a20*/  FMUL R63, R63, R155 ;  /* 0x0000009b3f3f7220 */ /* 0x000fe20000400000 */
[----:B------:R-:W-:Y:S01]  /*9a30*/  F2FP.TF32.F32.PACK_B R21, R21 ;  /* 0x00000015ff15723e */ /* 0x000fe200024050ff */
[----:B0-----:R-:W-:Y:S01]  /*9a40*/  FMUL R13, R34, R155 ;  /* 0x0000009b220d7220 */ /* 0x001fe20000400000 */
[----:B------:R-:W-:Y:S01]  /*9a50*/  F2FP.TF32.F32.PACK_B R37, R37 ;  /* 0x00000025ff25723e */ /* 0x000fe200024050ff */
[----:B------:R-:W-:Y:S01]  /*9a60*/  @P4 STG.E desc[UR36][R14.64+0x24], R31 ;  /* 0x0000241f0e004986 */ /* 0x000fe2000c101924 */
[C---:B------:R-:W-:Y:S01]  /*9a70*/  ISETP.GT.AND P4, PT, R0.reuse, 0x11, P2 ;  /* 0x000000110000780c */ /* 0x040fe20001784270 */
[----:B------:R-:W-:Y:S01]  /*9a80*/  FMUL R65, R65, R155 ;  /* 0x0000009b41417220 */ /* 0x000fe20000400000 */
[----:B------:R-:W-:Y:S01]  /*9a90*/  F2FP.TF32.F32.PACK_B R13, R13 ;  /* 0x0000000dff0d723e */ /* 0x000fe200024050ff */
[----:B------:R0:W-:Y:S01]  /*9aa0*/  @P5 STG.E desc[UR36][R4.64+0x40], R11 ;  /* 0x0000400b04005986 */ /* 0x0001e2000c101924 */
[----:B------:R-:W-:Y:S01]  /*9ab0*/  ISETP.GT.AND P5, PT, R0, 0x18, P1 ;  /* 0x000000180000780c */ /* 0x000fe20000fa4270 */
[----:B------:R-:W-:-:S02]  /*9ac0*/  @P0 IMAD.MOV.U32 R6, RZ, RZ, R14 ;  /* 0x000000ffff060224 */ /* 0x000fc400078e000e */
[-C--:B-1----:R-:W-:Y:S01]  /*9ad0*/  FMUL R3, R38, R155.reuse ;  /* 0x0000009b26037220 */ /* 0x082fe20000400000 */
[--C-:B------:R-:W-:Y:S01]  /*9ae0*/  @P0 IMAD.MOV.U32 R7, RZ, RZ, R15.reuse ;  /* 0x000000ffff070224 */ /* 0x100fe200078e000f */
[----:B------:R-:W-:Y:S01]  /*9af0*/  @P3 STG.E desc[UR36][R4.64+0x44], R33 ;  /* 0x0000442104003986 */ /* 0x000fe2000c101924 */
[----:B------:R-:W-:Y:S01]  /*9b00*/  ISETP.GT.AND P3, PT, R0, 0x19, P1 ;  /* 0x000000190000780c */ /* 0x000fe20000f64270 */
[----:B------:R-:W-:Y:S01]  /*9b10*/  FMUL R9, R40, R155 ;  /* 0x0000009b28097220 */ /* 0x000fe20000400000 */
[----:B------:R-:W-:Y:S01]  /*9b20*/  F2FP.TF32.F32.PACK_B R3, R3 ;  /* 0x00000003ff03723e */ /* 0x000fe200024050ff */
[----:B------:R1:W-:Y:S01]  /*9b30*/  @P0 STG.E desc[UR36][R6.64+0x40], R13 ;  /* 0x0000400d06000986 */ /* 0x0003e2000c101924 */
[----:B------:R-:W-:Y:S01]  /*9b40*/  ISETP.GT.AND P0, PT, R0, 0x18, P2 ;  /* 0x000000180000780c */ /* 0x000fe20001704270 */
[----:B------:R-:W-:Y:S01]  /*9b50*/  FMUL R67, R67, R155 ;  /* 0x0000009b43437220 */ /* 0x000fe20000400000 */
[----:B------:R-:W-:Y:S01]  /*9b60*/  F2FP.TF32.F32.PACK_B R39, R39 ;  /* 0x00000027ff27723e */ /* 0x000fe200024050ff */
[----:B0-----:R-:W-:Y:S01]  /*9b70*/  FMUL R11, R42, R155 ;  /* 0x0000009b2a0b7220 */ /* 0x001fe20000400000 */
[----:B------:R-:W-:Y:S01]  /*9b80*/  F2FP.TF32.F32.PACK_B R9, R9 ;  /* 0x00000009ff09723e */ /* 0x000fe200024050ff */
[----:B------:R-:W-:Y:S01]  /*9b90*/  FMUL R69, R69, R155 ;  /* 0x0000009b45457220 */ /* 0x000fe20000400000 */
[----:B------:R-:W-:Y:S01]  /*9ba0*/  F2FP.TF32.F32.PACK_B R41, R41 ;  /* 0x00000029ff29723e */ /* 0x000fe200024050ff */
[----:B------:R-:W-:Y:S01]  /*9bb0*/  FMUL R71, R71, R155 ;  /* 0x0000009b47477220 */ /* 0x000fe20000400000 */
[----:B------:R-:W-:Y:S01]  /*9bc0*/  F2FP.TF32.F32.PACK_B R11, R11 ;  /* 0x0000000bff0b723e */ /* 0x000fe200024050ff */
[----:B------:R-:W-:Y:S01]  /*9bd0*/  FMUL R73, R73, R155 ;  /* 0x0000009b49497220 */ /* 0x000fe20000400000 */
[----:B------:R-:W-:Y:S01]  /*9be0*/  F2FP.TF32.F32.PACK_B R43, R43 ;  /* 0x0000002bff2b723e */ /* 0x000fe200024050ff */
[--C-:B-1----:R-:W-:Y:S01]  /*9bf0*/  @P4 IMAD.MOV.U32 R6, RZ, RZ, R14.reuse ;  /* 0x000000ffff064224 */ /* 0x102fe200078e000e */
[----:B------:R-:W-:Y:S01]  /*9c00*/  F2FP.TF32.F32.PACK_B R45, R45 ;  /* 0x0000002dff2d723e */ /* 0x000fe200024050ff */
[--C-:B------:R-:W-:Y:S01]  /*9c10*/  @P4 IMAD.MOV.U32 R7, RZ, RZ, R15.reuse ;  /* 0x000000ffff074224 */ /* 0x100fe200078e000f */
[----:B------:R-:W-:Y:S01]  /*9c20*/  F2FP.TF32.F32.PACK_B R47, R47 ;  /* 0x0000002fff2f723e */ /* 0x000fe200024050ff */
[----:B------:R-:W-:Y:S01]  /*9c30*/  FMUL R75, R75, R155 ;  /* 0x0000009b4b4b7220 */ /* 0x000fe20000400000 */
[----:B------:R-:W-:Y:S01]  /*9c40*/  F2FP.TF32.F32.PACK_B R49, R49 ;  /* 0x00000031ff31723e */ /* 0x000fe200024050ff */
[-C--:B------:R-:W-:Y:S01]  /*9c50*/  FMUL R77, R77, R155.reuse ;  /* 0x0000009b4d4d7220 */ /* 0x080fe20000400000 */
[----:B------:R0:W-:Y:S01]  /*9c60*/  @P4 STG.E desc[UR36][R6.64+0x44], R35 ;  /* 0x0000442306004986 */ /* 0x0001e2000c101924 */
[C---:B------:R-:W-:Y:S01]  /*9c70*/  ISETP.GT.AND P4, PT, R0.reuse, 0x19, P2 ;  /* 0x000000190000780c */ /* 0x040fe20001784270 */
[----:B------:R-:W-:Y:S01]  /*9c80*/  FMUL R79, R79, R155 ;  /* 0x0000009b4f4f7220 */ /* 0x000fe20000400000 */
[----:B------:R-:W-:Y:S01]  /*9c90*/  F2FP.TF32.F32.PACK_B R51, R51 ;  /* 0x00000033ff33723e */ /* 0x000fe200024050ff */
[----:B------:R1:W-:Y:S01]  /*9ca0*/  @P5 STG.E desc[UR36][R4.64+0x60], R21 ;  /* 0x0000601504005986 */ /* 0x0003e2000c101924 */
[----:B------:R-:W-:Y:S01]  /*9cb0*/  ISETP.GT.AND P5, PT, R0, 0x20, P1 ;  /* 0x000000200000780c */ /* 0x000fe20000fa4270 */
[----:B------:R-:W-:Y:S01]  /*9cc0*/  FMUL R13, R80, R155 ;  /* 0x0000009b500d7220 */ /* 0x000fe20000400000 */
[----:B------:R-:W-:Y:S01]  /*9cd0*/  F2FP.TF32.F32.PACK_B R53, R53 ;  /* 0x00000035ff35723e */ /* 0x000fe200024050ff */
[----:B------:R-:W-:Y:S01]  /*9ce0*/  @P3 STG.E desc[UR36][R4.64+0x64], R37 ;  /* 0x0000642504003986 */ /* 0x000fe2000c101924 */
[----:B------:R-:W-:Y:S01]  /*9cf0*/  ISETP.GT.AND P3, PT, R0, 0x21, P1 ;  /* 0x000000210000780c */ /* 0x000fe20000f64270 */
[----:B------:R-:W-:Y:S01]  /*9d00*/  FMUL R81, R81, R155 ;  /* 0x0000009b51517220 */ /* 0x000fe20000400000 */
[----:B------:R-:W-:Y:S01]  /*9d10*/  F2FP.TF32.F32.PACK_B R55, R55 ;  /* 0x00000037ff37723e */ /* 0x000fe200024050ff */
[----:B0-----:R-:W-:Y:S01]  /*9d20*/  @P0 IMAD.MOV.U32 R6, RZ, RZ, R14 ;  /* 0x000000ffff060224 */ /* 0x001fe200078e000e */
[----:B------:R-:W-:Y:S01]  /*9d30*/  F2FP.TF32.F32.PACK_B R57, R57 ;  /* 0x00000039ff39723e */ /* 0x000fe200024050ff */
[----:B------:R-:W-:Y:S01]  /*9d40*/  @P0 IMAD.MOV.U32 R7, RZ, RZ, R15 ;  /* 0x000000ffff070224 */ /* 0x000fe200078e000f */
[----:B------:R-:W-:Y:S01]  /*9d50*/  F2FP.TF32.F32.PACK_B R59, R59 ;  /* 0x0000003bff3b723e */ /* 0x000fe200024050ff */
[----:B------:R-:W-:Y:S01]  /*9d60*/  FMUL R83, R83, R155 ;  /* 0x0000009b53537220 */ /* 0x000fe20000400000 */
[----:B------:R-:W-:Y:S01]  /*9d70*/  F2FP.TF32.F32.PACK_B R61, R61 ;  /* 0x0000003dff3d723e */ /* 0x000fe200024050ff */
[-C--:B-1----:R-:W-:Y:S01]  /*9d80*/  FMUL R21, R84, R155.reuse ;  /* 0x0000009b54157220 */ /* 0x082fe20000400000 */
[----:B------:R0:W-:Y:S01]  /*9d90*/  @P0 STG.E desc[UR36][R6.64+0x60], R3 ;  /* 0x0000600306000986 */ /* 0x0001e2000c101924 */
[----:B------:R-:W-:Y:S01]  /*9da0*/  ISETP.GT.AND P0, PT, R0, 0x20, P2 ;  /* 0x000000200000780c */ /* 0x000fe20001704270 */
[----:B------:R-:W-:Y:S01]  /*9db0*/  FMUL R85, R85, R155 ;  /* 0x0000009b55557220 */ /* 0x000fe20000400000 */
[----:B------:R-:W-:Y:S01]  /*9dc0*/  F2FP.TF32.F32.PACK_B R63, R63 ;  /* 0x0000003fff3f723e */ /* 0x000fe200024050ff */
[----:B------:R-:W-:Y:S01]  /*9dd0*/  FMUL R87, R87, R155 ;  /* 0x0000009b57577220 */ /* 0x000fe20000400000 */
[----:B------:R-:W-:-:S02]  /*9de0*/  F2FP.TF32.F32.PACK_B R65, R65 ;  /* 0x00000041ff41723e */ /* 0x000fc400024050ff */
[----:B------:R-:W-:Y:S02]  /*9df0*/  F2FP.TF32.F32.PACK_B R67, R67 ;  /* 0x00000043ff43723e */ /* 0x000fe400024050ff */
[----:B------:R-:W-:Y:S02]  /*9e00*/  F2FP.TF32.F32.PACK_B R69, R69 ;  /* 0x00000045ff45723e */ /* 0x000fe400024050ff */
[----:B------:R-:W-:Y:S01]  /*9e10*/  F2FP.TF32.F32.PACK_B R71, R71 ;  /* 0x00000047ff47723e */ /* 0x000fe200024050ff */
[----:B0-----:R-:W-:Y:S02]  /*9e20*/  @P4 IMAD.MOV.U32 R6, RZ, RZ, R14 ;  /* 0x000000ffff064224 */ /* 0x001fe400078e000e */
[----:B------:R-:W-:Y:S01]  /*9e30*/  FMUL R3, R44, R155 ;  /* 0x0000009b2c037220 */ /* 0x000fe20000400000 */
[----:B------:R-:W-:Y:S01]  /*9e40*/  @P4 IMAD.MOV.U32 R7, RZ, RZ, R15 ;  /* 0x000000ffff074224 */ /* 0x000fe200078e000f */
[----:B------:R-:W-:Y:S02]  /*9e50*/  F2FP.TF32.F32.PACK_B R73, R73 ;  /* 0x00000049ff49723e */ /* 0x000fe400024050ff */
[----:B------:R-:W-:-:S02]  /*9e60*/  F2FP.TF32.F32.PACK_B R75, R75 ;  /* 0x0000004bff4b723e */ /* 0x000fc400024050ff */
[----:B------:R0:W-:Y:S01]  /*9e70*/  @P4 STG.E desc[UR36][R6.64+0x64], R39 ;  /* 0x0000642706004986 */ /* 0x0001e2000c101924 */
[C---:B------:R-:W-:Y:S02]  /*9e80*/  ISETP.GT.AND P4, PT, R0.reuse, 0x21, P2 ;  /* 0x000000210000780c */ /* 0x040fe40001784270 */
[----:B------:R-:W-:Y:S01]  /*9e90*/  F2FP.TF32.F32.PACK_B R3, R3 ;  /* 0x00000003ff03723e */ /* 0x000fe200024050ff */
[----:B------:R1:W-:Y:S01]  /*9ea0*/  @P5 STG.E desc[UR36][R4.64+0x80], R9 ;  /* 0x0000800904005986 */ /* 0x0003e2000c101924 */
[C---:B------:R-:W-:Y:S02]  /*9eb0*/  ISETP.GT.AND P5, PT, R0.reuse, 0x28, P1 ;  /* 0x000000280000780c */ /* 0x040fe40000fa4270 */
[----:B------:R-:W-:Y:S01]  /*9ec0*/  F2FP.TF32.F32.PACK_B R77, R77 ;  /* 0x0000004dff4d723e */ /* 0x000fe200024050ff */
[----:B------:R-:W-:Y:S01]  /*9ed0*/  @P3 STG.E desc[UR36][R4.64+0x84], R41 ;  /* 0x0000842904003986 */ /* 0x000fe2000c101924 */
[----:B------:R-:W-:Y:S02]  /*9ee0*/  ISETP.GT.AND P3, PT, R0, 0x29, P1 ;  /* 0x000000290000780c */ /* 0x000fe40000f64270 */
[----:B------:R-:W-:Y:S01]  /*9ef0*/  F2FP.TF32.F32.PACK_B R79, R79 ;  /* 0x0000004fff4f723e */ /* 0x000fe200024050ff */
[----:B0-----:R-:W-:Y:S01]  /*9f00*/  @P0 IMAD.MOV.U32 R6, RZ, RZ, R14 ;  /* 0x000000ffff060224 */ /* 0x001fe200078e000e */
[----:B------:R-:W-:Y:S01]  /*9f10*/  F2FP.TF32.F32.PACK_B R13, R13 ;  /* 0x0000000dff0d723e */ /* 0x000fe200024050ff */
[----:B------:R-:W-:Y:S01]  /*9f20*/  @P0 IMAD.MOV.U32 R7, RZ, RZ, R15 ;  /* 0x000000ffff070224 */ /* 0x000fe200078e000f */
[----:B------:R-:W-:Y:S01]  /*9f30*/  F2FP.TF32.F32.PACK_B R81, R81 ;  /* 0x00000051ff51723e */ /* 0x000fe200024050ff */
[----:B-1----:R-:W-:Y:S01]  /*9f40*/  FMUL R9, R46, R155 ;  /* 0x0000009b2e097220 */ /* 0x002fe20000400000 */
[----:B------:R-:W-:-:S02]  /*9f50*/  F2FP.TF32.F32.PACK_B R83, R83 ;  /* 0x00000053ff53723e */ /* 0x000fc400024050ff */
[----:B------:R0:W-:Y:S01]  /*9f60*/  @P0 STG.E desc[UR36][R6.64+0x80], R11 ;  /* 0x0000800b06000986 */ /* 0x0001e2000c101924 */
[----:B------:R-:W-:Y:S02]  /*9f70*/  ISETP.GT.AND P0, PT, R0, 0x28, P2 ;  /* 0x000000280000780c */ /* 0x000fe40001704270 */
[----:B------:R-:W-:Y:S02]  /*9f80*/  F2FP.TF32.F32.PACK_B R9, R9 ;  /* 0x00000009ff09723e */ /* 0x000fe400024050ff */
[----:B------:R-:W-:Y:S02]  /*9f90*/  F2FP.TF32.F32.PACK_B R21, R21 ;  /* 0x00000015ff15723e */ /* 0x000fe400024050ff */
[----:B------:R-:W-:Y:S02]  /*9fa0*/  F2FP.TF32.F32.PACK_B R85, R85 ;  /* 0x00000055ff55723e */ /* 0x000fe400024050ff */
[----:B------:R-:W-:Y:S01]  /*9fb0*/  F2FP.TF32.F32.PACK_B R87, R87 ;  /* 0x00000057ff57723e */ /* 0x000fe200024050ff */
[----:B0-----:R-:W-:-:S02]  /*9fc0*/  @P4 IMAD.MOV.U32 R6, RZ, RZ, R14 ;  /* 0x000000ffff064224 */ /* 0x001fc400078e000e */
[----:B------:R-:W-:Y:S01]  /*9fd0*/  FMUL R11, R48, R155 ;  /* 0x0000009b300b7220 */ /* 0x000fe20000400000 */
[----:B------:R-:W-:-:S04]  /*9fe0*/  @P4 IMAD.MOV.U32 R7, RZ, RZ, R15 ;  /* 0x000000ffff074224 */ /* 0x000fc800078e000f */
[----:B------:R-:W-:Y:S01]  /*9ff0*/  F2FP.TF32.F32.PACK_B R11, R11 ;  /* 0x0000000bff0b723e */ /* 0x000fe200024050ff */
[----:B------:R0:W-:Y:S01]  /*a000*/  @P4 STG.E desc[UR36][R6.64+0x84], R43 ;  /* 0x0000842b06004986 */ /* 0x0001e2000c101924 */
[----:B------:R-:W-:-:S03]  /*a010*/  ISETP.GT.AND P4, PT, R0, 0x29, P2 ;  /* 0x000000290000780c */ /* 0x000fc60001784270 */
[----:B------:R1:W-:Y:S01]  /*a020*/  @P5 STG.E desc[UR36][R4.64+0xa0], R3 ;  /* 0x0000a00304005986 */ /* 0x0003e2000c101924 */
[----:B------:R-:W-:-:S03]  /*a030*/  ISETP.GT.AND P5, PT, R0, 0x30, P1 ;  /* 0x000000300000780c */ /* 0x000fc60000fa4270 */
[----:B------:R-:W-:Y:S01]  /*a040*/  @P3 STG.E desc[UR36][R4.64+0xa4], R45 ;  /* 0x0000a42d04003986 */ /* 0x000fe2000c101924 */
[----:B------:R-:W-:Y:S01]  /*a050*/  ISETP.GT.AND P3, PT, R0, 0x31, P1 ;  /* 0x000000310000780c */ /* 0x000fe20000f64270 */
[----:B0-----:R-:W-:Y:S02]  /*a060*/  @P0 IMAD.MOV.U32 R6, RZ, RZ, R14 ;  /* 0x000000ffff060224 */ /* 0x001fe400078e000e */
[----:B------:R-:W-:Y:S02]  /*a070*/  @P0 IMAD.MOV.U32 R7, RZ, RZ, R15 ;  /* 0x000000ffff070224 */ /* 0x000fe400078e000f */
[----:B-1----:R-:W-:-:S03]  /*a080*/  FMUL R3, R50, R155 ;  /* 0x0000009b32037220 */ /* 0x002fc60000400000 */
[----:B------:R0:W-:Y:S01]  /*a090*/  @P0 STG.E desc[UR36][R6.64+0xa0], R9 ;  /* 0x0000a00906000986 */ /* 0x0001e2000c101924 */
[----:B------:R-:W-:Y:S02]  /*a0a0*/  ISETP.GT.AND P0, PT, R0, 0x30, P2 ;  /* 0x000000300000780c */ /* 0x000fe40001704270 */
[----:B------:R-:W-:Y:S01]  /*a0b0*/  F2FP.TF32.F32.PACK_B R3, R3 ;  /* 0x00000003ff03723e */ /* 0x000fe200024050ff */
[----:B0-----:R-:W-:Y:S02]  /*a0c0*/  @P4 IMAD.MOV.U32 R6, RZ, RZ, R14 ;  /* 0x000000ffff064224 */ /* 0x001fe400078e000e */
        /* <DEDUP_REMOVED lines=69> */
[----:B------:R-:W-:Y:S01]  /*a520*/  @P3 STG.E desc[UR36][R4.64+0x144], R65 ;  /* 0x0001444104003986 */ /* 0x000fe2000c101924 */
[----:B------:R-:W-:-:S03]  /*a530*/  ISETP.GT.AND P3, PT, R0, 0x59, P1 ;  /* 0x000000590000780c */ /* 0x000fc60000f64270 */
[----:B------:R1:W-:Y:S01]  /*a540*/  @P5 STG.E desc[UR36][R4.64+0x140], R9 ;  /* 0x0001400904005986 */ /* 0x0003e2000c101924 */
[----:B------:R-:W-:Y:S01]  /*a550*/  ISETP.GT.AND P5, PT, R0, 0x58, P1 ;  /* 0x000000580000780c */ /* 0x000fe20000fa4270 */
[----:B0-----:R-:W-:Y:S02]  /*a560*/  @P0 IMAD.MOV.U32 R6, RZ, RZ, R14 ;  /* 0x000000ffff060224 */ /* 0x001fe400078e000e */
[----:B------:R-:W-:-:S05]  /*a570*/  @P0 IMAD.MOV.U32 R7, RZ, RZ, R15 ;  /* 0x000000ffff070224 */ /* 0x000fca00078e000f */
[----:B------:R0:W-:Y:S01]  /*a580*/  @P0 STG.E desc[UR36][R6.64+0x140], R11 ;  /* 0x0001400b06000986 */ /* 0x0001e2000c101924 */
[----:B------:R-:W-:Y:S01]  /*a590*/  ISETP.GT.AND P0, PT, R0, 0x58, P2 ;  /* 0x000000580000780c */ /* 0x000fe20001704270 */
[----:B-1----:R-:W-:-:S05]  /*a5a0*/  FMUL R9, R70, R155 ;  /* 0x0000009b46097220 */ /* 0x002fca0000400000 */
        /* <DEDUP_REMOVED lines=50> */
[----:B------:R-:W-:-:S05]  /*a8d0*/  @P4 IMAD.MOV.U32 R7, RZ, RZ, R15 ;  /* 0x000000ffff074224 */ /* 0x000fca00078e000f */
[----:B------:R0:W-:Y:S01]  /*a8e0*/  @P4 STG.E desc[UR36][R6.64+0x1a4], R79 ;  /* 0x0001a44f06004986 */ /* 0x0001e2000c101924 */
[----:B------:R-:W-:-:S03]  /*a8f0*/  ISETP.GT.AND P4, PT, R0, 0x71, P2 ;  /* 0x000000710000780c */ /* 0x000fc60001784270 */
[----:B------:R-:W-:Y:S01]  /*a900*/  @P3 STG.E desc[UR36][R4.64+0x1c0], R13 ;  /* 0x0001c00d04003986 */ /* 0x000fe2000c101924 */
[C---:B------:R-:W-:Y:S02]  /*a910*/  ISETP.GT.AND P3, PT, R0.reuse, 0x78, P1 ;  /* 0x000000780000780c */ /* 0x040fe40000f64270 */
[C---:B------:R-:W-:Y:S01]  /*a920*/  ISETP.GT.AND P1, PT, R0.reuse, 0x79, P1 ;  /* 0x000000790000780c */ /* 0x040fe20000f24270 */
[----:B------:R-:W-:Y:S01]  /*a930*/  @P5 STG.E desc[UR36][R4.64+0x1c4], R81 ;  /* 0x0001c45104005986 */ /* 0x000fe2000c101924 */
[C---:B------:R-:W-:Y:S02]  /*a940*/  ISETP.GT.AND P5, PT, R0.reuse, 0x78, P2 ;  /* 0x000000780000780c */ /* 0x040fe400017a4270 */
[----:B------:R-:W-:Y:S01]  /*a950*/  ISETP.GT.AND P2, PT, R0, 0x79, P2 ;  /* 0x000000790000780c */ /* 0x000fe20001744270 */
[----:B0-----:R-:W-:Y:S02]  /*a960*/  @P0 IMAD.MOV.U32 R6, RZ, RZ, R14 ;  /* 0x000000ffff060224 */ /* 0x001fe400078e000e */
[----:B------:R-:W-:-:S05]  /*a970*/  @P0 IMAD.MOV.U32 R7, RZ, RZ, R15 ;  /* 0x000000ffff070224 */ /* 0x000fca00078e000f */
[----:B------:R0:W-:Y:S02]  /*a980*/  @P0 STG.E desc[UR36][R6.64+0x1c0], R3 ;  /* 0x0001c00306000986 */ /* 0x0001e4000c101924 */
[----:B0-----:R-:W-:Y:S02]  /*a990*/  @P4 IMAD.MOV.U32 R6, RZ, RZ, R14 ;  /* 0x000000ffff064224 */ /* 0x001fe400078e000e */
[----:B------:R-:W-:-:S05]  /*a9a0*/  @P4 IMAD.MOV.U32 R7, RZ, RZ, R15 ;  /* 0x000000ffff074224 */ /* 0x000fca00078e000f */
[----:B------:R-:W-:Y:S04]  /*a9b0*/  @P4 STG.E desc[UR36][R6.64+0x1c4], R83 ;  /* 0x0001c45306004986 */ /* 0x000fe8000c101924 */
[----:B------:R-:W-:Y:S04]  /*a9c0*/  @P3 STG.E desc[UR36][R4.64+0x1e0], R21 ;  /* 0x0001e01504003986 */ /* 0x000fe8000c101924 */
[----:B------:R0:W-:Y:S02]  /*a9d0*/  @P1 STG.E desc[UR36][R4.64+0x1e4], R85 ;  /* 0x0001e45504001986 */ /* 0x0001e4000c101924 */
[----:B0-----:R-:W-:-:S02]  /*a9e0*/  @P5 IMAD.MOV.U32 R4, RZ, RZ, R14 ;  /* 0x000000ffff045224 */ /* 0x001fc400078e000e */
[----:B------:R-:W-:-:S05]  /*a9f0*/  @P5 IMAD.MOV.U32 R5, RZ, RZ, R15 ;  /* 0x000000ffff055224 */ /* 0x000fca00078e000f */
[----:B------:R0:W-:Y:S04]  /*aa00*/  @P5 STG.E desc[UR36][R4.64+0x1e0], R9 ;  /* 0x0001e00904005986 */ /* 0x0001e8000c101924 */
[----:B------:R0:W-:Y:S02]  /*aa10*/  @P2 STG.E desc[UR36][R14.64+0x1e4], R87 ;  /* 0x0001e4570e002986 */ /* 0x0001e4000c101924 */
.L_x_284:
[----:B------:R-:W-:Y:S05]  /*aa20*/  BSYNC B0 ;  /* 0x0000000000007941 */ /* 0x000fea0003800000 */
.L_x_32:
[----:B------:R-:W-:Y:S01]  /*aa30*/  ULDC UR4, c[0x0][0xc] ;  /* 0x0000030000047ab9 */ /* 0x000fe20000000800 */
[----:B------:R-:W-:Y:S01]  /*aa40*/  ULDC UR5, c[0x0][0x10] ;  /* 0x0000040000057ab9 */ /* 0x000fe20000000800 */
[----:B0-----:R-:W0:Y:S01]  /*aa50*/  LDC R3, c[0x0][0x14] ;  /* 0x00000500ff037b82 */ /* 0x001e220000000800 */
[----:B------:R-:W-:Y:S01]  /*aa60*/  UIMAD.WIDE.U32 UR4, UR4, UR5, URZ ;  /* 0x00000005040472a5 */ /* 0x000fe2000f8e003f */
[----:B------:R-:W-:Y:S01]  /*aa70*/  PRMT R0, RZ, 0x7610, R0 ;  /* 0x00007610ff007816 */ /* 0x000fe20000000000 */
[----:B-----5:R-:W-:Y:S02]  /*aa80*/  IMAD.MOV.U32 R154, RZ, RZ, -0x1 ;  /* 0xffffffffff9a7424 */ /* 0x020fe400078e00ff */
[----:B------:R-:W-:Y:S02]  /*aa90*/  IMAD.MOV.U32 R23, RZ, RZ, -0x1 ;  /* 0xffffffffff177424 */ /* 0x000fe400078e00ff */
[----:B0-----:R-:W-:-:S04]  /*aaa0*/  IMAD.WIDE.U32 R16, R3, UR4, R16 ;  /* 0x0000000403107c25 */ /* 0x001fc8000f8e0010 */
[----:B------:R-:W-:Y:S01]  /*aab0*/  IMAD R3, R3, UR5, RZ ;  /* 0x0000000503037c24 */ /* 0x000fe2000f8e02ff */
[----:B------:R-:W-:Y:S02]  /*aac0*/  ULDC.64 UR4, c[0x0][0x650] ;  /* 0x0001940000047ab9 */ /* 0x000fe40000000a00 */
[----:B------:R-:W-:Y:S01]  /*aad0*/  ISETP.GE.U32.AND P0, PT, R16, UR4, PT ;  /* 0x0000000410007c0c */ /* 0x000fe2000bf06070 */
[----:B------:R-:W-:-:S05]  /*aae0*/  IMAD.IADD R17, R17, 0x1, R3 ;  /* 0x0000000111117824 */ /* 0x000fca00078e0203 */
[----:B------:R-:W-:-:S13]  /*aaf0*/  ISETP.GE.U32.AND.EX P0, PT, R17, UR5, PT, P0 ;  /* 0x0000000511007c0c */ /* 0x000fda000bf06100 */
[----:B------:R-:W-:Y:S05]  /*ab00*/  @P0 BRA `(.L_x_285) ;  /* 0x0000000400640947 */ /* 0x000fea0003800000 */
[----:B------:R-:W0:Y:S01]  /*ab10*/  S2R R12, SR_CTAID.X ;  /* 0x00000000000c7919 */ /* 0x000e220000002500 */
[----:B---3--:R-:W3:Y:S01]  /*ab20*/  LDC.64 R10, c[0x0][0x628] ;  /* 0x00018a00ff0a7b82 */ /* 0x008ee20000000a00 */
[----:B------:R-:W-:Y:S01]  /*ab30*/  ULDC UR4, c[0x0][0x150] ;  /* 0x0000540000047ab9 */ /* 0x000fe20000000800 */
[----:B------:R-:W-:Y:S01]  /*ab40*/  IMAD.MOV.U32 R8, RZ, RZ, R16 ;  /* 0x000000ffff087224 */ /* 0x000fe200078e0010 */
[----:B------:R-:W0:Y:S01]  /*ab50*/  S2R R24, SR_CTAID.Y ;  /* 0x0000000000187919 */ /* 0x000e220000002600 */
[----:B------:R-:W-:-:S04]  /*ab60*/  IMAD.MOV.U32 R9, RZ, RZ, R17 ;  /* 0x000000ffff097224 */ /* 0x000fc800078e0011 */
[----:B------:R-:W1:Y:S08]  /*ab70*/  LDC R21, c[0x0][0x144] ;  /* 0x00005100ff157b82 */ /* 0x000e700000000800 */
[----:B------:R-:W1:Y:S08]  /*ab80*/  LDC R0, c[0x0][0x630] ;  /* 0x00018c00ff007b82 */ /* 0x000e700000000800 */
[----:B------:R-:W1:Y:S01]  /*ab90*/  LDC.64 R14, c[0x0][0x620] ;  /* 0x00018800ff0e7b82 */ /* 0x000e620000000a00 */
[----:B---3--:R-:W-:-:S04]  /*aba0*/  ISETP.NE.U32.AND P0, PT, R10, RZ, PT ;  /* 0x000000ff0a00720c */ /* 0x008fc80003f05070 */
[----:B------:R-:W-:Y:S02]  /*abb0*/  ISETP.NE.AND.EX P0, PT, R11, RZ, PT, P0 ;  /* 0x000000ff0b00720c */ /* 0x000fe40003f05300 */
[----:B0-----:R-:W-:-:S05]  /*abc0*/  I2FP.F32.U32 R3, R12 ;  /* 0x0000000c00037245 */ /* 0x001fca0000201000 */
[----:B------:R-:W-:-:S04]  /*abd0*/  FMUL R3, R3, UR4 ;  /* 0x0000000403037c20 */ /* 0x000fc80008400000 */
[----:B------:R0:W3:Y:S02]  /*abe0*/  F2I.U32.TRUNC.NTZ R20, R3 ;  /* 0x0000000300147305 */ /* 0x0000e4000020f000 */
[----:B------:R-:W-:Y:S05]  /*abf0*/  @!P0 BRA `(.L_x_286) ;  /* 0x0000000000288947 */ /* 0x000fea0003800000 */
[----:B0-----:R-:W0:Y:S02]  /*ac00*/  LDC R3, c[0x0][0x634] ;  /* 0x00018d00ff037b82 */ /* 0x001e240000000800 */
        /* <DEDUP_REMOVED lines=9> */
.L_x_286:
[----:B------:R-:W5:Y:S01]  /*aca0*/  LDC.64 R30, c[0x0][0x640] ;  /* 0x00019000ff1e7b82 */ /* 0x000f620000000a00 */
[-CC-:B-1----:R-:W-:Y:S01]  /*acb0*/  SHF.R.U64 R23, R8, R0.reuse, R9.reuse ;  /* 0x0000000008177219 */ /* 0x182fe20000001209 */
[----:B---3--:R-:W-:Y:S01]  /*acc0*/  IMAD.MOV R20, RZ, RZ, -R20 ;  /* 0x000000ffff147224 */ /* 0x008fe200078e0a14 */
[----:B------:R-:W-:Y:S01]  /*acd0*/  SHF.R.U32.HI R0, RZ, R0, R9 ;  /* 0x00000000ff007219 */ /* 0x000fe20000011609 */
[----:B------:R-:W-:Y:S01]  /*ace0*/  ULDC UR4, c[0x0][0x154] ;  /* 0x0000550000047ab9 */ /* 0x000fe20000000800 */
[----:B0-----:R-:W-:Y:S01]  /*acf0*/  IADD3 R3, P0, RZ, -R23, RZ ;  /* 0x80000017ff037210 */ /* 0x001fe20007f1e0ff */
[----:B------:R-:W-:Y:S02]  /*ad00*/  IMAD R26, R21, R20, R12 ;  /* 0x00000014151a7224 */ /* 0x000fe400078e020c */
[----:B------:R-:W0:Y:S01]  /*ad10*/  LDC R6, c[0x0][0x618] ;  /* 0x00018600ff067b82 */ /* 0x000e220000000800 */
[----:B------:R-:W-:Y:S02]  /*ad20*/  IMAD.MOV.U32 R7, RZ, RZ, 0x1 ;  /* 0x00000001ff077424 */ /* 0x000fe400078e00ff */
[----:B------:R-:W-:-:S04]  /*ad30*/  IMAD.X R5, RZ, RZ, ~R0, P0 ;  /* 0x000000ffff057224 */ /* 0x000fc800000e0e00 */
[-C--:B------:R-:W-:Y:S01]  /*ad40*/  IMAD R0, R5, R14.reuse, RZ ;  /* 0x0000000e05007224 */ /* 0x080fe200078e02ff */
[----:B------:R-:W1:Y:S01]  /*ad50*/  LDC R8, c[0x0][0x608] ;  /* 0x00018200ff087b82 */ /* 0x000e620000000800 */
[----:B------:R-:W-:-:S04]  /*ad60*/  IMAD.WIDE.U32 R4, R3, R14, R16 ;  /* 0x0000000e03047225 */ /* 0x000fc800078e0010 */
[----:B------:R-:W-:Y:S01]  /*ad70*/  IMAD R3, R3, R15, R0 ;  /* 0x0000000f03037224 */ /* 0x000fe200078e0200 */
[----:B------:R-:W-:Y:S02]  /*ad80*/  I2FP.F32.U32 R0, R24 ;  /* 0x0000001800007245 */ /* 0x000fe40000201000 */
[----:B------:R-:W3:Y:S01]  /*ad90*/  LDC R28, c[0x0][0x658] ;  /* 0x00019600ff1c7b82 */ /* 0x000ee20000000800 */
[----:B------:R-:W-:Y:S01]  /*ada0*/  IMAD.IADD R3, R5, 0x1, R3 ;  /* 0x0000000105037824 */ /* 0x000fe200078e0203 */
[----:B-----5:R-:W-:Y:S01]  /*adb0*/  ISETP.NE.U32.AND P0, PT, R30, RZ, PT ;  /* 0x000000ff1e00720c */ /* 0x020fe20003f05070 */
[----:B------:R-:W-:Y:S01]  /*adc0*/  FMUL R0, R0, UR4 ;  /* 0x0000000400007c20 */ /* 0x000fe20008400000 */
[----:B------:R-:W-:Y:S02]  /*add0*/  IMAD.MOV.U32 R5, RZ, RZ, -0x1 ;  /* 0xffffffffff057424 */ /* 0x000fe400078e00ff */
[----:B------:R-:W-:Y:S01]  /*ade0*/  ISETP.NE.AND.EX P0, PT, R31, RZ, PT, P0 ;  /* 0x000000ff1f00720c */ /* 0x000fe20003f05300 */
[----:B------:R1:W2:Y:S01]  /*adf0*/  F2I.U32.TRUNC.NTZ R13, R0 ;  /* 0x00000000000d7305 */ /* 0x0002a2000020f000 */
[----:B------:R-:W2:Y:S01]  /*ae00*/  LDC R15, c[0x0][0x148] ;  /* 0x00005200ff0f7b82 */ /* 0x000ea20000000800 */
[----:B0-----:R-:W-:-:S02]  /*ae10*/  SHF.R.U64 R12, R4, R6, R3 ;  /* 0x00000006040c7219 */ /* 0x001fc40000001203 */
[----:B------:R-:W-:-:S05]  /*ae20*/  SHF.R.U32.HI R3, RZ, R6, R3 ;  /* 0x00000006ff037219 */ /* 0x000fca0000011603 */
[----:B------:R-:W0:Y:S01]  /*ae30*/  LDC R20, c[0x0][0x600] ;  /* 0x00018000ff147b82 */ /* 0x000e220000000800 */
[-CC-:B-1----:R-:W-:Y:S02]  /*ae40*/  SHF.R.U64 R10, R12, R8.reuse, R3.reuse ;  /* 0x000000080c0a7219 */ /* 0x182fe40000001203 */
[----:B------:R-:W-:-:S05]  /*ae50*/  SHF.R.U32.HI R3, RZ, R8, R3 ;  /* 0x00000008ff037219 */ /* 0x000fca0000011603 */
[----:B------:R-:W1:Y:S01]  /*ae60*/  LDC R21, c[0x0][0x648] ;  /* 0x00019200ff157b82 */ /* 0x000e620000000800 */
[-C--:B---3--:R-:W-:Y:S02]  /*ae70*/  SHF.L.U32 R4, R5, R28.reuse, RZ ;  /* 0x0000001c05047219 */ /* 0x088fe400000006ff */
[-CC-:B------:R-:W-:Y:S02]  /*ae80*/  SHF.R.U64 R14, R10, R28.reuse, R3.reuse ;  /* 0x0000001c0a0e7219 */ /* 0x180fe40000001203 */
[----:B------:R-:W-:Y:S02]  /*ae90*/  SHF.R.U32.HI R5, RZ, R28, R3 ;  /* 0x0000001cff057219 */ /* 0x000fe40000011603 */
[----:B------:R-:W-:Y:S01]  /*aea0*/  LOP3.LUT R153, RZ, R4, RZ, 0x33, !PT ;  /* 0x00000004ff997212 */ /* 0x000fe200078e33ff */
[----:B------:R-:W3:Y:S01]  /*aeb0*/  LDC R25, c[0x0][0x638] ;  /* 0x00018e00ff197b82 */ /* 0x000ee20000000800 */
[----:B------:R-:W-:Y:S01]  /*aec0*/  SHF.L.U32 R28, R7, R28, RZ ;  /* 0x0000001c071c7219 */ /* 0x000fe200000006ff */
[----:B------:R-:W-:-:S06]  /*aed0*/  IMAD.MOV.U32 R4, RZ, RZ, R14 ;  /* 0x000000ffff047224 */ /* 0x000fcc00078e000e */
[----:B------:R-:W0:Y:S01]  /*aee0*/  LDC R27, c[0x0][0x610] ;  /* 0x00018400ff1b7b82 */ /* 0x000e220000000800 */
[----:B------:R-:W-:Y:S05]  /*aef0*/  @!P0 BRA `(.L_x_287) ;  /* 0x0000000000288947 */ /* 0x000fea0003800000 */
[----:B------:R-:W5:Y:S02]  /*af00*/  LDC R3, c[0x0][0x64c] ;  /* 0x00019300ff037b82 */ /* 0x000f640000000800 */
[----:B-----5:R-:W-:-:S05]  /*af10*/  IADD3 R3, P0, R14, R3, RZ ;  /* 0x000000030e037210 */ /* 0x020fca0007f1e0ff */
        /* <DEDUP_REMOVED lines=8> */
.L_x_287:
[----:B------:R-:W-:Y:S01]  /*afa0*/  ISETP.NE.AND P0, PT, R2, 0x1, PT ;  /* 0x000000010200780c */ /* 0x000fe20003f05270 */
[----:B--2---:R-:W-:Y:S01]  /*afb0*/  IMAD.MOV R13, RZ, RZ, -R13 ;  /* 0x000000ffff0d7224 */ /* 0x004fe200078e0a0d */
[----:B-1----:R-:W-:Y:S01]  /*afc0*/  SHF.R.U64 R0, R4, R21, R5 ;  /* 0x0000001504007219 */ /* 0x002fe20000001205 */
[----:B0-----:R-:W-:Y:S01]  /*afd0*/  VIADD R5, R20, 0xffffffff ;  /* 0xffffffff14057836 */ /* 0x001fe20000000000 */
[----:B------:R-:W-:-:S03]  /*afe0*/  LOP3.LUT R153, R10, R153, RZ, 0xc0, !PT ;  /* 0x000000990a997212 */ /* 0x000fc600078ec0ff */
[----:B------:R-:W-:Y:S01]  /*aff0*/  IMAD.MOV R3, RZ, RZ, -R0 ;  /* 0x000000ffff037224 */ /* 0x000fe200078e0a00 */
[----:B------:R-:W-:Y:S01]  /*b000*/  LOP3.LUT R5, R12, R5, RZ, 0xc0, !PT ;  /* 0x000000050c057212 */ /* 0x000fe200078ec0ff */
[----:B------:R-:W-:Y:S02]  /*b010*/  IMAD R153, R28, R0, R153 ;  /* 0x000000001c997224 */ /* 0x000fe400078e0299 */
[----:B---3--:R-:W-:Y:S02]  /*b020*/  IMAD R0, R3, R25, R14 ;  /* 0x0000001903007224 */ /* 0x008fe400078e020e */
[----:B------:R-:W-:Y:S02]  /*b030*/  @P0 IMAD R26, R15, R13, R24 ;  /* 0x0000000d0f1a0224 */ /* 0x000fe400078e0218 */
[----:B------:R-:W-:Y:S02]  /*b040*/  IMAD R4, R0, R20, R5 ;  /* 0x0000001400047224 */ /* 0x000fe400078e0205 */
[----:B------:R-:W-:-:S02]  /*b050*/  IMAD R153, R153, R27, R26 ;  /* 0x0000001b99997224 */ /* 0x000fc400078e021a */
[----:B------:R-:W-:-:S03]  /*b060*/  IMAD.MOV.U32 R3, RZ, RZ, 0x1 ;  /* 0x00000001ff037424 */ /* 0x000fc600078e00ff */
[----:B------:R-:W-:Y:S02]  /*b070*/  SEL R154, R4, R153, !P0 ;  /* 0x00000099049a7207 */ /* 0x000fe40004000000 */
[----:B------:R-:W-:Y:S02]  /*b080*/  PRMT R0, R3, 0x7610, R0 ;  /* 0x0000761003007816 */ /* 0x000fe40000000000 */
[----:B------:R-:W-:-:S07]  /*b090*/  SEL R153, R153, R4, !P0 ;  /* 0x0000000499997207 */ /* 0x000fce0004000000 */
.L_x_285:
[----:B------:R-:W-:-:S13]  /*b0a0*/  LOP3.LUT P0, RZ, R0, 0xff, RZ, 0xc0, !PT ;  /* 0x000000ff00ff7812 */ /* 0x000fda000780c0ff */
[----:B------:R-:W-:Y:S05]  /*b0b0*/  @P0 BRA `(.L_x_288) ;  /* 0xffffff6000400947 */ /* 0x000fea000383ffff */
[----:B------:R-:W-:Y:S05]  /*b0c0*/  EXIT ;  /* 0x000000000000794d */ /* 0x000fea0003800000 */
.L_x_7:
[----:B0-----:R-:W-:Y:S01]  /*b0d0*/  ULDC.64 UR4, c[0x0][0x650] ;  /* 0x0001940000047ab9 */ /* 0x001fe20000000a00 */
        /* <DEDUP_REMOVED lines=25> */
.L_x_290:
[----:B------:R-:W0:Y:S01]  /*b270*/  LDC.64 R28, c[0x0][0x640] ;  /* 0x00019000ff1c7b82 */ /* 0x000e220000000a00 */
[-CC-:B------:R-:W-:Y:S01]  /*b280*/  SHF.R.U64 R21, R12, R6.reuse, R13.reuse ;  /* 0x000000060c157219 */ /* 0x180fe2000000120d */
[----:B------:R-:W-:Y:S01]  /*b290*/  IMAD.MOV.U32 R30, RZ, RZ, 0x1 ;  /* 0x00000001ff1e7424 */ /* 0x000fe200078e00ff */
[----:B------:R-:W-:Y:S02]  /*b2a0*/  SHF.R.U32.HI R6, RZ, R6, R13 ;  /* 0x00000006ff067219 */ /* 0x000fe4000001160d */
        /* <DEDUP_REMOVED lines=8> */
[----:B------:R-:W-:Y:S01]  /*b330*/  IMAD.IADD R9, R9, 0x1, R11 ;  /* 0x0000000109097824 */ /* 0x000fe200078e020b */
[----:B0-----:R-:W-:-:S04]  /*b340*/  ISETP.NE.U32.AND P0, PT, R28, RZ, PT ;  /* 0x000000ff1c00720c */ /* 0x001fc80003f05070 */
[----:B------:R-:W-:Y:S02]  /*b350*/  ISETP.NE.AND.EX P0, PT, R29, RZ, PT, P0 ;  /* 0x000000ff1d00720c */ /* 0x000fe40003f05300 */
[----:B------:R-:W0:Y:S01]  /*b360*/  LDC R22, c[0x0][0x600] ;  /* 0x00018000ff167b82 */ /* 0x000e220000000800 */
[-CC-:B-1----:R-:W-:Y:S01]  /*b370*/  SHF.R.U64 R14, R8, R10.reuse, R9.reuse ;  /* 0x0000000a080e7219 */ /* 0x182fe20000001209 */
[----:B------:R-:W-:Y:S01]  /*b380*/  IMAD.MOV.U32 R8, RZ, RZ, -0x1 ;  /* 0xffffffffff087424 */ /* 0x000fe200078e00ff */
[----:B------:R-:W-:-:S05]  /*b390*/  SHF.R.U32.HI R9, RZ, R10, R9 ;  /* 0x0000000aff097219 */ /* 0x000fca0000011609 */
[----:B------:R-:W1:Y:S01]  /*b3a0*/  LDC R24, c[0x0][0x648] ;  /* 0x00019200ff187b82 */ /* 0x000e620000000800 */
[-CC-:B--2---:R-:W-:Y:S02]  /*b3b0*/  SHF.R.U64 R23, R14, R12.reuse, R9.reuse ;  /* 0x0000000c0e177219 */ /* 0x184fe40000001209 */
[----:B------:R-:W-:-:S05]  /*b3c0*/  SHF.R.U32.HI R6, RZ, R12, R9 ;  /* 0x0000000cff067219 */ /* 0x000fca0000011609 */
[----:B------:R-:W2:Y:S01]  /*b3d0*/  LDC R26, c[0x0][0x638] ;  /* 0x00018e00ff1a7b82 */ /* 0x000ea20000000800 */
[-C--:B---3--:R-:W-:Y:S02]  /*b3e0*/  SHF.L.U32 R8, R8, R27.reuse, RZ ;  /* 0x0000001b08087219 */ /* 0x088fe400000006ff */
[-CC-:B------:R-:W-:Y:S02]  /*b3f0*/  SHF.R.U64 R25, R23, R27.reuse, R6.reuse ;  /* 0x0000001b17197219 */ /* 0x180fe40000001206 */
[----:B------:R-:W-:Y:S02]  /*b400*/  LOP3.LUT R32, RZ, R8, RZ, 0x33, !PT ;  /* 0x00000008ff207212 */ /* 0x000fe400078e33ff */
[----:B------:R-:W-:Y:S01]  /*b410*/  SHF.R.U32.HI R9, RZ, R27, R6 ;  /* 0x0000001bff097219 */ /* 0x000fe20000011606 */
[----:B------:R-:W3:Y:S01]  /*b420*/  LDC R31, c[0x0][0x610] ;  /* 0x00018400ff1f7b82 */ /* 0x000ee20000000800 */
[----:B------:R-:W-:Y:S01]  /*b430*/  IMAD.MOV.U32 R8, RZ, RZ, R25 ;  /* 0x000000ffff087224 */ /* 0x000fe200078e0019 */
[----:B------:R-:W-:Y:S06]  /*b440*/  @!P0 BRA `(.L_x_291) ;  /* 0x0000000000288947 */ /* 0x000fec0003800000 */
        /* <DEDUP_REMOVED lines=10> */
.L_x_291:
[----:B------:R-:W-:Y:S01]  /*b4f0*/  ISETP.NE.AND P0, PT, R2, 0x1, PT ;  /* 0x000000010200780c */ /* 0x000fe20003f05270 */
[----:B------:R-:W-:Y:S01]  /*b500*/  IMAD.MOV.U32 R13, RZ, RZ, R21 ;  /* 0x000000ffff0d7224 */ /* 0x000fe200078e0015 */
[----:B-1----:R-:W-:Y:S01]  /*b510*/  SHF.R.U64 R6, R8, R24, R9 ;  /* 0x0000001808067219 */ /* 0x002fe20000001209 */
[----:B0-----:R-:W-:Y:S01]  /*b520*/  VIADD R9, R22, 0xffffffff ;  /* 0xffffffff16097836 */ /* 0x001fe20000000000 */
[----:B------:R-:W-:Y:S02]  /*b530*/  SHF.L.U32 R30, R30, R27, RZ ;  /* 0x0000001b1e1e7219 */ /* 0x000fe400000006ff */
[----:B------:R-:W-:Y:S01]  /*b540*/  LOP3.LUT R5, R23, R32, RZ, 0xc0, !PT ;  /* 0x0000002017057212 */ /* 0x000fe200078ec0ff */
[----:B------:R-:W-:-:S04]  /*b550*/  IMAD.MOV R8, RZ, RZ, -R6 ;  /* 0x000000ffff087224 */ /* 0x000fc800078e0a06 */
[----:B------:R-:W-:Y:S01]  /*b560*/  IMAD R6, R30, R6, R5 ;  /* 0x000000061e067224 */ /* 0x000fe200078e0205 */
[----:B------:R-:W-:Y:S01]  /*b570*/  LOP3.LUT R5, R14, R9, RZ, 0xc0, !PT ;  /* 0x000000090e057212 */ /* 0x000fe200078ec0ff */
[----:B------:R-:W-:Y:S02]  /*b580*/  @P0 IMAD R3, R7, R20, R4 ;  /* 0x0000001407030224 */ /* 0x000fe400078e0204 */
[----:B--2---:R-:W-:Y:S02]  /*b590*/  IMAD R4, R8, R26, R25 ;  /* 0x0000001a08047224 */ /* 0x004fe400078e0219 */
[----:B---3--:R-:W-:Y:S02]  /*b5a0*/  IMAD R3, R6, R31, R3 ;  /* 0x0000001f06037224 */ /* 0x008fe400078e0203 */
[----:B------:R-:W-:Y:S02]  /*b5b0*/  IMAD R4, R4, R22, R5 ;  /* 0x0000001604047224 */ /* 0x000fe400078e0205 */
[----:B------:R-:W-:-:S03]  /*b5c0*/  IMAD.MOV.U32 R8, RZ, RZ, 0x1 ;  /* 0x00000001ff087424 */ /* 0x000fc600078e00ff */
[----:B------:R-:W-:Y:S02]  /*b5d0*/  SEL R6, R4, R3, !P0 ;  /* 0x0000000304067207 */ /* 0x000fe40004000000 */
[----:B------:R-:W-:-:S07]  /*b5e0*/  SEL R12, R3, R4, !P0 ;  /* 0x00000004030c7207 */ /* 0x000fce0004000000 */
.L_x_289:
[----:B------:R-:W-:-:S08]  /*b5f0*/  NOP ;  /* 0x0000000000007918 */ /* 0x000fd00000000000 */
[----:B------:R-:W0:-:S00]  /*b600*/  USETMAXREG.DEALLOC.CTAPOOL 0x28 ;  /* 0x00000028000079c8 */ /* 0x000e0000080e0500 */
[----:B0-----:R-:W-:-:S13]  /*b610*/  ISETP.NE.AND P0, PT, R0, RZ, PT ;  /* 0x000000ff0000720c */ /* 0x001fda0003f05270 */
[----:B------:R-:W-:Y:S05]  /*b620*/  @P0 EXIT ;  /* 0x000000000000094d */ /* 0x000fea0003800000 */
[----:B------:R-:W-:Y:S01]  /*b630*/  LOP3.LUT P0, RZ, R8, 0xff, RZ, 0xc0, !PT ;  /* 0x000000ff08ff7812 */ /* 0x000fe2000780c0ff */
[----:B------:R-:W-:Y:S02]  /*b640*/  IMAD.MOV.U32 R10, RZ, RZ, 0x1 ;  /* 0x00000001ff0a7424 */ /* 0x000fe400078e00ff */
[----:B------:R-:W-:-:S10]  /*b650*/  IMAD.MOV.U32 R9, RZ, RZ, RZ ;  /* 0x000000ffff097224 */ /* 0x000fd400078e00ff */
[----:B------:R-:W-:Y:S05]  /*b660*/  @!P0 BRA `(.L_x_292) ;  /* 0x0000000c00b48947 */ /* 0x000fea0003800000 */
[----:B------:R-:W0:Y:S01]  /*b670*/  LDC R0, c[0x0][0x28c] ;  /* 0x0000a300ff007b82 */ /* 0x000e220000000800 */
[----:B------:R-:W-:Y:S01]  /*b680*/  ULDC UR5, c[0x0][0x658] ;  /* 0x0001960000057ab9 */ /* 0x000fe20000000800 */
[----:B------:R-:W-:Y:S01]  /*b690*/  UMOV UR11, 0xffffffff ;  /* 0xffffffff000b7882 */ /* 0x000fe20000000000 */
[----:B------:R-:W-:Y:S01]  /*b6a0*/  UMOV UR14, 0x1 ;  /* 0x00000001000e7882 */ /* 0x000fe20000000000 */
[----:B------:R-:W-:Y:S01]  /*b6b0*/  USHF.L.U32 UR11, UR11, UR5, URZ ;  /* 0x000000050b0b7299 */ /* 0x000fe2000800063f */
[----:B------:R-:W-:Y:S01]  /*b6c0*/  BSSY B0, `(.L_x_292) ;  /* 0x00000e7000007945 */ /* 0x000fe20003800000 */
[----:B------:R-:W-:Y:S01]  /*b6d0*/  ULDC UR9, c[0x0][0xc] ;  /* 0x0000030000097ab9 */ /* 0x000fe20000000800 */
[----:B------:R-:W-:Y:S01]  /*b6e0*/  ULDC UR12, c[0x0][0x10] ;  /* 0x00000400000c7ab9 */ /* 0x000fe20000000800 */
[----:B------:R-:W1:Y:S01]  /*b6f0*/  S2UR UR8, SR_CgaCtaId ;  /* 0x00000000000879c3 */ /* 0x000e620000008800 */
[----:B------:R-:W-:Y:S01]  /*b700*/  ULOP3.LUT UR13, URZ, UR11, URZ, 0x33, !UPT ;  /* 0x0000000b3f0d7292 */ /* 0x000fe2000f8e333f */
[----:B------:R-:W-:Y:S01]  /*b710*/  LOP3.LUT R11, R19, 0x2, RZ, 0xfc, !PT ;  /* 0x00000002130b7812 */ /* 0x000fe200078efcff */
[----:B------:R-:W-:Y:S01]  /*b720*/  IMAD.MOV.U32 R10, RZ, RZ, 0x1 ;  /* 0x00000001ff0a7424 */ /* 0x000fe200078e00ff */
[----:B------:R-:W-:Y:S01]  /*b730*/  ULDC UR4, c[0x0][0x600] ;  /* 0x0001800000047ab9 */ /* 0x000fe20000000800 */
[----:B------:R-:W-:Y:S01]  /*b740*/  IMAD.MOV.U32 R9, RZ, RZ, RZ ;  /* 0x000000ffff097224 */ /* 0x000fe200078e00ff */
[----:B------:R-:W-:Y:S01]  /*b750*/  UMOV UR30, 0x5 ;  /* 0x00000005001e7882 */ /* 0x000fe20000000000 */
[----:B------:R-:W-:-:S02]  /*b760*/  UIADD3 UR4, UR4, -0x1, URZ ;  /* 0xffffffff04047890 */ /* 0x000fc4000fffe03f */
[----:B------:R-:W-:Y:S01]  /*b770*/  USHF.L.U32 UR5, UR14, UR5, URZ ;  /* 0x000000050e057299 */ /* 0x000fe2000800063f */
[----:B------:R-:W-:Y:S01]  /*b780*/  ULDC.64 UR40, c[0x0][0x198] ;  /* 0x0000660000287ab9 */ /* 0x000fe20000000a00 */
[----:B0-----:R-:W-:-:S05]  /*b790*/  VIADD R0, R0, 0x3f ;  /* 0x0000003f00007836 */ /* 0x001fca0000000000 */
[----:B------:R-:W-:Y:S01]  /*b7a0*/  SHF.R.S32.HI R3, RZ, 0x1f, R0 ;  /* 0x0000001fff037819 */ /* 0x000fe20000011400 */
[----:B-1----:R-:W-:-:S03]  /*b7b0*/  ULOP3.LUT UR10, UR8, 0x1, URZ, 0xc0, !UPT ;  /* 0x00000001080a7892 */ /* 0x002fc6000f8ec03f */
[----:B------:R-:W-:Y:S01]  /*b7c0*/  LEA.HI R3, R3, R0, RZ, 0x6 ;  /* 0x0000000003037211 */ /* 0x000fe200078f30ff */
[----:B------:R-:W-:Y:S01]  /*b7d0*/  USHF.R.U32.HI UR37, URZ, 0x1, UR8 ;  /* 0x000000013f257899 */ /* 0x000fe20008011608 */
[----:B------:R-:W-:Y:S01]  /*b7e0*/  IMAD.MOV.U32 R0, RZ, RZ, 0x1 ;  /* 0x00000001ff007424 */ /* 0x000fe200078e00ff */
[----:B------:R-:W-:Y:S01]  /*b7f0*/  USHF.L.U32 UR6, UR8, 0x6, URZ ;  /* 0x0000000608067899 */ /* 0x000fe2000800063f */
[--C-:B------:R-:W-:Y:S01]  /*b800*/  SHF.R.S32.HI R8, RZ, 0x6, R3.reuse ;  /* 0x00000006ff087819 */ /* 0x100fe20000011403 */
[----:B------:R-:W-:Y:S02]  /*b810*/  USHF.L.U32 UR7, UR8, 0xb, URZ ;  /* 0x0000000b08077899 */ /* 0x000fe4000800063f */
[----:B------:R-:W-:Y:S01]  /*b820*/  ULOP3.LUT UR8, UR8, 0xfffffffe, URZ, 0xc0, !UPT ;  /* 0xfffffffe08087892 */ /* 0x000fe2000f8ec03f */
[----:B------:R-:W-:Y:S01]  /*b830*/  PRMT R3, R0, 0x7610, R3 ;  /* 0x0000761000037816 */ /* 0x000fe20000000003 */
[----:B------:R-:W-:Y:S01]  /*b840*/  UISETP.GT.U32.AND UP0, UPT, UR10, 0xffff, UPT ;  /* 0x0000ffff0a00788c */ /* 0x000fe2000bf04070 */
[----:B------:R-:W-:Y:S01]  /*b850*/  VIADD R0, R8, 0x1 ;  /* 0x0000000108007836 */ /* 0x000fe20000000000 */
[----:B------:R-:W-:-:S02]  /*b860*/  USHF.L.U32 UR21, UR14, UR8, URZ ;  /* 0x000000080e157299 */ /* 0x000fc4000800063f */
[----:B------:R-:W-:Y:S02]  /*b870*/  ULOP3.LUT UR11, UR8, 0x1, URZ, 0xfc, !UPT ;  /* 0x00000001080b7892 */ /* 0x000fe4000f8efc3f */
[----:B------:R-:W-:Y:S02]  /*b880*/  UIMAD.WIDE.U32 UR8, UR9, UR12, URZ ;  /* 0x0000000c090872a5 */ /* 0x000fe4000f8e003f */
[----:B------:R-:W-:Y:S01]  /*b890*/  USEL UR10, UR10, 0xffff, !UP0 ;  /* 0x0000ffff0a0a7887 */ /* 0x000fe2000c000000 */
[----:B------:R-:W-:Y:S01]  /*b8a0*/  ULDC UR12, c[0x0][0x14] ;  /* 0x00000500000c7ab9 */ /* 0x000fe20000000800 */
[----:B------:R-:W-:Y:S02]  /*b8b0*/  USHF.L.U32 UR11, UR14, UR11, URZ ;  /* 0x0000000b0e0b7299 */ /* 0x000fe4000800063f */
[----:B------:R-:W-:Y:S02]  /*b8c0*/  UIMAD.WIDE.U32 UR38, UR8, UR12, URZ ;  /* 0x0000000c082672a5 */ /* 0x000fe4000f8e003f */
[----:B------:R-:W-:-:S02]  /*b8d0*/  UIMAD UR29, UR9, UR12, URZ ;  /* 0x0000000c091d72a4 */ /* 0x000fc4000f8e023f */
[----:B------:R-:W-:Y:S02]  /*b8e0*/  ULOP3.LUT UR10, UR10, 0xffff, URZ, 0xc0, !UPT ;  /* 0x0000ffff0a0a7892 */ /* 0x000fe4000f8ec03f */
[----:B------:R-:W-:Y:S02]  /*b8f0*/  ULOP3.LUT UR6, UR6, 0x40, URZ, 0xc0, !UPT ;  /* 0x0000004006067892 */ /* 0x000fe4000f8ec03f */
[----:B------:R-:W-:Y:S02]  /*b900*/  ULOP3.LUT UR7, UR7, 0x800, URZ, 0xc0, !UPT ;  /* 0x0000080007077892 */ /* 0x000fe4000f8ec03f */
[----:B------:R-:W-:Y:S02]  /*b910*/  ULOP3.LUT UR21, UR21, UR11, URZ, 0xfc, !UPT ;  /* 0x0000000b15157292 */ /* 0x000fe4000f8efc3f */
[----:B------:R-:W-:Y:S02]  /*b920*/  UIADD3 UR29, UR39, UR29, URZ ;  /* 0x0000001d271d7290 */ /* 0x000fe4000fffe03f */
[----:B------:R-:W-:-:S12]  /*b930*/  USHF.L.U32 UR30, UR30, UR10, URZ ;  /* 0x0000000a1e1e7299 */ /* 0x000fd8000800063f */
.L_x_303:
[----:B------:R-:W-:-:S03]  /*b940*/  UMOV UR8, 0xffffffff ;  /* 0xffffffff00087882 */ /* 0x000fc60000000000 */
[----:B------:R-:W-:Y:S05]  /*b950*/  BRA.DIV UR8, `(.L_x_293) ;  /* 0x0000000e08987947 */ /* 0x000fea000b800000 */
[----:B------:R-:W-:-:S13]  /*b960*/  ELECT P6, URZ, PT ;  /* 0x00000000003f782f */ /* 0x000fda00038c0000 */
.L_x_312:
[----:B------:R-:W0:Y:S01]  /*b970*/  LDC R4, c[0x0][0x28c] ;  /* 0x0000a300ff047b82 */ /* 0x000e220000000800 */
[----:B------:R-:W-:Y:S01]  /*b980*/  BSSY B1, `(.L_x_294) ;  /* 0x0000048000017945 */ /* 0x000fe20003800000 */
[----:B0-----:R-:W-:-:S13]  /*b990*/  ISETP.LT.OR P6, PT, R4, 0x1, !P6 ;  /* 0x000000010400780c */ /* 0x001fda00077c1670 */
[----:B------:R-:W-:Y:S05]  /*b9a0*/  @P6 BRA `(.L_x_295) ;  /* 0x0000000400146947 */ /* 0x000fea0003800000 */
[----:B------:R-:W-:Y:S01]  /*b9b0*/  LEA R12, R12, UR37, 0x1 ;  /* 0x000000250c0c7c11 */ /* 0x000fe2000f8e08ff */
[----:B------:R-:W-:Y:S01]  /*b9c0*/  IMAD.MOV.U32 R22, RZ, RZ, RZ ;  /* 0x000000ffff167224 */ /* 0x000fe200078e00ff */
[----:B------:R-:W-:Y:S01]  /*b9d0*/  LEA R15, R6, UR6, 0x7 ;  /* 0x00000006060f7c11 */ /* 0x000fe2000f8e38ff */
[----:B------:R-:W-:Y:S02]  /*b9e0*/  IMAD.MOV.U32 R4, RZ, RZ, R0 ;  /* 0x000000ffff047224 */ /* 0x000fe400078e0000 */
[----:B------:R-:W-:Y:S02]  /*b9f0*/  IMAD.MOV.U32 R5, RZ, RZ, R10 ;  /* 0x000000ffff057224 */ /* 0x000fe400078e000a */
[----:B------:R-:W-:Y:S02]  /*ba00*/  IMAD.MOV.U32 R6, RZ, RZ, R9 ;  /* 0x000000ffff067224 */ /* 0x000fe400078e0009 */
[----:B------:R-:W-:-:S07]  /*ba10*/  IMAD.SHL.U32 R14, R12, 0x80, RZ ;  /* 0x000000800c0e7824 */ /* 0x000fce00078e00ff */
.L_x_298:
[----:B------:R-:W0:Y:S01]  /*ba20*/  S2R R12, SR_CgaCtaId ;  /* 0x00000000000c7919 */ /* 0x000e220000008800 */
[----:B------:R-:W-:Y:S02]  /*ba30*/  MOV R7, 0x400 ;  /* 0x0000040000077802 */ /* 0x000fe40000000f00 */
[----:B------:R-:W-:Y:S02]  /*ba40*/  LOP3.LUT P1, RZ, R18, 0x7f, RZ, 0xc0, !PT ;  /* 0x0000007f12ff7812 */ /* 0x000fe4000782c0ff */
[----:B0-----:R-:W-:Y:S02]  /*ba50*/  LEA R21, R12, R7, 0x18 ;  /* 0x000000070c157211 */ /* 0x001fe400078ec0ff */
[----:B------:R-:W-:-:S09]  /*ba60*/  SHF.L.U32 R7, R5, 0x1f, RZ ;  /* 0x0000001f05077819 */ /* 0x000fd200000006ff */
[----:B------:R-:W0:Y:S01]  /*ba70*/  @!P1 LDC R12, c[0x0][0x500] ;  /* 0x00014000ff0c9b82 */ /* 0x000e220000000800 */
[----:B------:R-:W-:-:S04]  /*ba80*/  IMAD R20, R6, 0x8, R21 ;  /* 0x0000000806147824 */ /* 0x000fc800078e0215 */
[----:B------:R-:W1:Y:S02]  /*ba90*/  SYNCS.PHASECHK.TRANS64.TRYWAIT P0, [R20+URZ+0x10], R7 ;  /* 0x00001007140075a7 */ /* 0x000e64000800017f */
[----:B-1----:R-:W-:Y:S05]  /*baa0*/  @!P0 BRA `(.L_x_296) ;  /* 0x0000000c00648947 */ /* 0x002fea0003800000 */
.L_x_313:
[----:B-1----:R-:W-:Y:S01]  /*bab0*/  PRMT R7, R11, 0x9910, RZ ;  /* 0x000099100b077816 */ /* 0x002fe200000000ff */
[----:B0-----:R0:W-:Y:S03]  /*bac0*/  @!P1 SYNCS.ARRIVE.TRANS64 RZ, [R20+URZ], R12 ;  /* 0x0000000c14ff99a7 */ /* 0x0011e6000800003f */
[----:B------:R-:W-:-:S13]  /*bad0*/  ISETP.NE.AND P0, PT, R7, 0x2, PT ;  /* 0x000000020700780c */ /* 0x000fda0003f05270 */
[----:B0-----:R-:W-:Y:S05]  /*bae0*/  @P0 BRA `(.L_x_297) ;  /* 0x0000000000040947 */ /* 0x001fea0003800000 */
[----:B------:R-:W-:Y:S01]  /*baf0*/  BPT.TRAP 0x1 ;  /* 0x000000040000795c */ /* 0x000fe20000300000 */
.L_x_297:
[----:B------:R-:W-:Y:S01]  /*bb00*/  LEA R7, R6, UR37, 0x2 ;  /* 0x0000002506077c11 */ /* 0x000fe2000f8e10ff */
[----:B------:R-:W-:Y:S01]  /*bb10*/  VIADD R4, R4, 0xffffffff ;  /* 0xffffffff04047836 */ /* 0x000fe20000000000 */
[----:B------:R-:W-:Y:S01]  /*bb20*/  LEA R12, R6, UR7, 0xd ;  /* 0x00000007060c7c11 */ /* 0x000fe2000f8e68ff */
[----:B------:R-:W-:Y:S01]  /*bb30*/  UIADD3 UR14, UP0, UR40, 0xf0, URZ ;  /* 0x000000f0280e7890 */ /* 0x000fe2000ff1e03f */
[----:B------:R-:W-:Y:S01]  /*bb40*/  R2UR UR34, R22 ;  /* 0x00000000162272ca */ /* 0x000fe200000e0000 */
[----:B------:R-:W-:Y:S01]  /*bb50*/  IMAD.SHL.U32 R7, R7, 0x1000, RZ ;  /* 0x0000100007077824 */ /* 0x000fe200078e00ff */
[----:B------:R-:W-:Y:S01]  /*bb60*/  R2UR UR33, R20 ;  /* 0x00000000142172ca */ /* 0x000fe200000e0000 */
[--C-:B------:R-:W-:Y:S01]  /*bb70*/  IMAD R12, R12, 0x4, R21.reuse ;  /* 0x000000040c0c7824 */ /* 0x100fe200078e0215 */
[----:B------:R-:W-:Y:S01]  /*bb80*/  R2UR UR36, R13 ;  /* 0x000000000d2472ca */ /* 0x000fe200000e0000 */
[----:B------:R-:W-:Y:S01]  /*bb90*/  IMAD R7, R7, 0x4, R21 ;  /* 0x0000000407077824 */ /* 0x000fe200078e0215 */
[----:B------:R-:W-:Y:S01]  /*bba0*/  R2UR UR35, R14 ;  /* 0x000000000e2372ca */ /* 0x000fe200000e0000 */
[----:B------:R-:W-:Y:S01]  /*bbb0*/  UIADD3 UR42, UP1, UR40, 0x1f0, URZ ;  /* 0x000001f0282a7890 */ /* 0x000fe2000ff3e03f */
[----:B------:R-:W-:Y:S01]  /*bbc0*/  R2UR UR8, R12 ;  /* 0x000000000c0872ca */ /* 0x000fe200000e0000 */
[----:B------:R-:W-:Y:S01]  /*bbd0*/  UIADD3.X UR15, URZ, UR41, URZ, UP0, !UPT ;  /* 0x000000293f0f7290 */ /* 0x000fe200087fe43f */
[----:B------:R-:W-:Y:S01]  /*bbe0*/  R2UR UR24, R7 ;  /* 0x00000000071872ca */ /* 0x000fe200000e0000 */
[----:B------:R-:W-:Y:S01]  /*bbf0*/  UPRMT UR31, URZ, 0x5410, UR30 ;  /* 0x000054103f1f7896 */ /* 0x000fe2000800001e */
[----:B------:R-:W-:Y:S01]  /*bc00*/  R2UR UR19, R15 ;  /* 0x000000000f1372ca */ /* 0x000fe200000e0000 */
[----:B------:R-:W-:Y:S01]  /*bc10*/  UIADD3 UR26, UR34, 0x20, URZ ;  /* 0x00000020221a7890 */ /* 0x000fe2000fffe03f */
[----:B------:R-:W-:Y:S01]  /*bc20*/  ISETP.GT.AND P1, PT, R4, 0x1, PT ;  /* 0x000000010400780c */ /* 0x000fe20003f24270 */
[----:B------:R-:W-:Y:S01]  /*bc30*/  UIADD3.X UR43, URZ, UR41, URZ, UP1, !UPT ;  /* 0x000000293f2b7290 */ /* 0x000fe20008ffe43f */
[----:B------:R-:W-:Y:S01]  /*bc40*/  VIADD R6, R6, 0x1 ;  /* 0x0000000106067836 */ /* 0x000fe20000000000 */
[----:B------:R-:W-:Y:S01]  /*bc50*/  UPRMT UR44, URZ, 0x5410, UR21 ;  /* 0x000054103f2c7896 */ /* 0x000fe20008000015 */
[----:B------:R-:W-:Y:S01]  /*bc60*/  VIADD R22, R22, 0x40 ;  /* 0x0000004016167836 */ /* 0x000fe20000000000 */
[----:B------:R-:W-:Y:S01]  /*bc70*/  UMOV UR22, 0x0 ;  /* 0x0000000000167882 */ /* 0x000fe20000000000 */
[----:B------:R-:W-:Y:S01]  /*bc80*/  UMOV UR23, 0x10000000 ;  /* 0x1000000000177882 */ /* 0x000fe20000000000 */
[----:B------:R-:W-:Y:S01]  /*bc90*/  UIADD3 UR16, UR8, 0x20100, URZ ;  /* 0x0002010008107890 */ /* 0x000fe2000fffe03f */
[----:B------:R-:W-:Y:S01]  /*bca0*/  ISETP.NE.AND P0, PT, R6, 0x2, PT ;  /* 0x000000020600780c */ /* 0x000fe20003f05270 */
[----:B------:R-:W-:-:S02]  /*bcb0*/  UIADD3 UR32, UR24, 0x100, URZ ;  /* 0x0000010018207890 */ /* 0x000fc4000fffe03f */
[----:B------:R-:W-:Y:S01]  /*bcc0*/  UIADD3 UR24, UR24, 0x8100, URZ ;  /* 0x0000810018187890 */ /* 0x000fe2000fffe03f */
[----:B------:R-:W-:Y:S01]  /*bcd0*/  SEL R12, RZ, 0x1, P0 ;  /* 0x00000001ff0c7807 */ /* 0x000fe20000000000 */
[----:B------:R-:W-:Y:S01]  /*bce0*/  UIADD3 UR8, UR8, 0x24100, URZ ;  /* 0x0002410008087890 */ /* 0x000fe2000fffe03f */
[----:B------:R-:W-:Y:S01]  /*bcf0*/  SEL R6, R6, RZ, P0 ;  /* 0x000000ff06067207 */ /* 0x000fe20000000000 */
[----:B------:R-:W-:Y:S01]  /*bd00*/  UMOV UR25, UR33 ;  /* 0x0000002100197c82 */ /* 0x000fe20008000000 */
[----:B------:R-:W-:Y:S01]  /*bd10*/  UMOV UR28, UR36 ;  /* 0x00000024001c7c82 */ /* 0x000fe20008000000 */
[----:B------:R-:W-:Y:S01]  /*bd20*/  UMOV UR27, UR35 ;  /* 0x00000023001b7c82 */ /* 0x000fe20008000000 */
[----:B------:R-:W-:Y:S01]  /*bd30*/  UMOV UR17, UR33 ;  /* 0x0000002100117c82 */ /* 0x000fe20008000000 */
[----:B------:R-:W-:Y:S01]  /*bd40*/  UMOV UR18, UR34 ;  /* 0x0000002200127c82 */ /* 0x000fe20008000000 */
[----:B------:R-:W-:Y:S01]  /*bd50*/  UMOV UR20, UR36 ;  /* 0x0000002400147c82 */ /* 0x000fe20008000000 */
[----:B------:R0:W-:Y:S01]  /*bd60*/  UTMALDG.3D.MULTICAST [UR32], [UR14], UR31, desc[UR22] ;  /* 0x000016200e0073b4 */ /* 0x0001e2000801181f */
[----:B------:R-:W-:Y:S01]  /*bd70*/  UMOV UR9, UR33 ;  /* 0x0000002100097c82 */ /* 0x000fe20008000000 */
[----:B------:R-:W-:Y:S01]  /*bd80*/  UMOV UR11, UR19 ;  /* 0x00000013000b7c82 */ /* 0x000fe20008000000 */
[----:B------:R-:W-:Y:S01]  /*bd90*/  UMOV UR12, UR36 ;  /* 0x00000024000c7c82 */ /* 0x000fe20008000000 */
[----:B------:R-:W-:Y:S01]  /*bda0*/  UMOV UR10, UR26 ;  /* 0x0000001a000a7c82 */ /* 0x000fe20008000000 */
[----:B------:R-:W-:Y:S01]  /*bdb0*/  LOP3.LUT R5, R5, R12, RZ, 0x3c, !PT ;  /* 0x0000000c05057212 */ /* 0x000fe200078e3cff */
[----:B------:R0:W-:Y:S01]  /*bdc0*/  UTMALDG.3D.MULTICAST [UR24], [UR14], UR31, desc[UR22] ;  /* 0x000016180e0073b4 */ /* 0x0001e2000801181f */
[----:B------:R0:W-:Y:S01]  /*bdd0*/  UTMALDG.3D.MULTICAST [UR16], [UR42], UR44, desc[UR22] ;  /* 0x000016102a0073b4 */ /* 0x0001e2000801182c */
[----:B------:R0:W-:Y:S02]  /*bde0*/  UTMALDG.3D.MULTICAST [UR8], [UR42], UR44, desc[UR22] ;  /* 0x000016082a0073b4 */ /* 0x0001e4000801182c */
[----:B0-----:R-:W-:Y:S05]  /*bdf0*/  @P1 BRA `(.L_x_298) ;  /* 0xfffffffc00081947 */ /* 0x001fea000383ffff */
.L_x_295:
[----:B------:R-:W-:Y:S05]  /*be00*/  BSYNC B1 ;  /* 0x0000000000017941 */ /* 0x000fea0003800000 */
.L_x_294:
[----:B------:R-:W-:Y:S01]  /*be10*/  LOP3.LUT P1, RZ, R3, 0xff, RZ, 0xc0, !PT ;  /* 0x000000ff03ff7812 */ /* 0x000fe2000782c0ff */
[----:B------:R-:W-:Y:S01]  /*be20*/  IMAD.IADD R9, R8, 0x1, R9 ;  /* 0x0000000108097824 */ /* 0x000fe200078e0209 */
[----:B------:R-:W-:Y:S01]  /*be30*/  IADD3 R16, P2, R16, UR38, RZ ;  /* 0x0000002610107c10 */ /* 0x000fe2000ff5e0ff */
[----:B------:R-:W-:Y:S01]  /*be40*/  ULDC.64 UR8, c[0x0][0x650] ;  /* 0x0001940000087ab9 */ /* 0x000fe20000000a00 */
[----:B------:R-:W-:Y:S01]  /*be50*/  BSSY B1, `(.L_x_299) ;  /* 0x000006b000017945 */ /* 0x000fe20003800000 */
[----:B------:R-:W-:Y:S01]  /*be60*/  IMAD.MOV.U32 R12, RZ, RZ, -0x1 ;  /* 0xffffffffff0c7424 */ /* 0x000fe200078e00ff */
[----:B------:R-:W-:Y:S01]  /*be70*/  SHF.R.U32.HI R3, RZ, 0x1, R9 ;  /* 0x00000001ff037819 */ /* 0x000fe20000011609 */
[----:B------:R-:W-:Y:S01]  /*be80*/  IMAD.MOV.U32 R6, RZ, RZ, -0x1 ;  /* 0xffffffffff067424 */ /* 0x000fe200078e00ff */
[----:B------:R-:W-:Y:S01]  /*be90*/  ISETP.GT.U32.AND P0, PT, R9, 0x1, PT ;  /* 0x000000010900780c */ /* 0x000fe20003f04070 */
[----:B------:R-:W-:Y:S01]  /*bea0*/  IMAD.MOV.U32 R13, RZ, RZ, -0x1 ;  /* 0xffffffffff0d7424 */ /* 0x000fe200078e00ff */
[----:B------:R-:W-:-:S02]  /*beb0*/  LOP3.LUT R3, R3, 0x1, RZ, 0xc0, !PT ;  /* 0x0000000103037812 */ /* 0x000fc400078ec0ff */
[----:B------:R-:W-:Y:S01]  /*bec0*/  ISETP.LT.U32.AND P0, PT, R8, 0x2, P0 ;  /* 0x000000020800780c */ /* 0x000fe20000701070 */
[----:B------:R-:W0:Y:S01]  /*bed0*/  @P1 S2R R5, SR_CgaCtaId ;  /* 0x0000000000051919 */ /* 0x000e220000008800 */
[----:B------:R-:W-:Y:S02]  /*bee0*/  @P1 MOV R4, 0x400 ;  /* 0x0000040000041802 */ /* 0x000fe40000000f00 */
[----:B------:R-:W-:Y:S02]  /*bef0*/  IADD3.X R17, R17, UR29, RZ, P2, !PT ;  /* 0x0000001d11117c10 */ /* 0x000fe400097fe4ff */
[----:B------:R-:W-:Y:S02]  /*bf00*/  ISETP.GE.U32.AND P2, PT, R16, UR8, PT ;  /* 0x0000000810007c0c */ /* 0x000fe4000bf46070 */
[----:B------:R-:W-:Y:S02]  /*bf10*/  LOP3.LUT R9, R9, 0x1, RZ, 0xc0, !PT ;  /* 0x0000000109097812 */ /* 0x000fe400078ec0ff */
[----:B0-----:R-:W-:-:S04]  /*bf20*/  @P1 LEA R4, R5, R4, 0x18 ;  /* 0x0000000405041211 */ /* 0x001fc800078ec0ff */
[----:B------:R0:W-:Y:S01]  /*bf30*/  @P1 SYNCS.ARRIVE.TRANS64.A1T0 RZ, [R4+URZ+0x38], RZ ;  /* 0x000038ff04ff19a7 */ /* 0x0001e2000810003f */
[----:B------:R-:W-:Y:S02]  /*bf40*/  ISETP.NE.U32.AND P1, PT, R3, 0x1, PT ;  /* 0x000000010300780c */ /* 0x000fe40003f25070 */
[----:B------:R-:W-:Y:S02]  /*bf50*/  SEL R3, RZ, 0x1, !P0 ;  /* 0x00000001ff037807 */ /* 0x000fe40004000000 */
[----:B------:R-:W-:Y:S02]  /*bf60*/  ISETP.GE.U32.AND.EX P0, PT, R17, UR9, PT, P2 ;  /* 0x0000000911007c0c */ /* 0x000fe4000bf06120 */
[----:B------:R-:W-:-:S04]  /*bf70*/  ISETP.GT.U32.AND P1, PT, R8, 0x1, !P1 ;  /* 0x000000010800780c */ /* 0x000fc80004f24070 */
[----:B0-----:R-:W-:-:S04]  /*bf80*/  SEL R4, RZ, 0x1, !P1 ;  /* 0x00000001ff047807 */ /* 0x001fc80004800000 */
[--C-:B------:R-:W-:Y:S02]  /*bf90*/  LOP3.LUT R10, R4, R10, R3.reuse, 0x96, !PT ;  /* 0x0000000a040a7212 */ /* 0x100fe400078e9603 */
[----:B------:R-:W-:Y:S02]  /*bfa0*/  PRMT R4, RZ, 0x7610, R4 ;  /* 0x00007610ff047816 */ /* 0x000fe40000000004 */
[----:B------:R-:W-:Y:S01]  /*bfb0*/  PRMT R3, RZ, 0x7610, R3 ;  /* 0x00007610ff037816 */ /* 0x000fe20000000003 */
[----:B------:R-:W-:Y:S06]  /*bfc0*/  @P0 BRA `(.L_x_300) ;  /* 0x00000004004c0947 */ /* 0x000fec0003800000 */
[----:B------:R-:W0:Y:S01]  /*bfd0*/  S2R R14, SR_CTAID.X ;  /* 0x00000000000e7919 */ /* 0x000e220000002500 */
[----:B------:R-:W-:Y:S01]  /*bfe0*/  ULDC.64 UR8, c[0x0][0x628] ;  /* 0x00018a0000087ab9 */ /* 0x000fe20000000a00 */
[----:B------:R-:W1:Y:S01]  /*bff0*/  LDC R15, c[0x0][0x144] ;  /* 0x00005100ff0f7b82 */ /* 0x000e620000000800 */
[----:B------:R-:W-:Y:S01]  /*c000*/  ISETP.NE.U32.AND P0, PT, RZ, UR8, PT ;  /* 0x00000008ff007c0c */ /* 0x000fe2000bf05070 */
[----:B------:R-:W2:Y:S01]  /*c010*/  S2R R12, SR_CTAID.Y ;  /* 0x00000000000c7919 */ /* 0x000ea20000002600 */
[----:B------:R-:W-:Y:S01]  /*c020*/  ULDC UR10, c[0x0][0x150] ;  /* 0x00005400000a7ab9 */ /* 0x000fe20000000800 */
[----:B------:R-:W-:Y:S01]  /*c030*/  ULDC UR11, c[0x0][0x630] ;  /* 0x00018c00000b7ab9 */ /* 0x000fe20000000800 */
[----:B------:R-:W-:Y:S01]  /*c040*/  ISETP.NE.AND.EX P0, PT, RZ, UR9, PT, P0 ;  /* 0x00000009ff007c0c */ /* 0x000fe2000bf05300 */
[----:B------:R-:W-:Y:S01]  /*c050*/  IMAD.MOV.U32 R4, RZ, RZ, R16 ;  /* 0x000000ffff047224 */ /* 0x000fe200078e0010 */
[----:B0-----:R-:W-:-:S05]  /*c060*/  I2FP.F32.U32 R5, R14 ;  /* 0x0000000e00057245 */ /* 0x001fca0000201000 */
[----:B------:R-:W-:Y:S01]  /*c070*/  FMUL R20, R5, UR10 ;  /* 0x0000000a05147c20 */ /* 0x000fe20008400000 */
[----:B------:R-:W-:-:S05]  /*c080*/  IMAD.MOV.U32 R5, RZ, RZ, R17 ;  /* 0x000000ffff057224 */ /* 0x000fca00078e0011 */
[----:B--2---:R-:W-:Y:S05]  /*c090*/  @!P0 BRA `(.L_x_301) ;  /* 0x0000000000288947 */ /* 0x004fea0003800000 */
[----:B------:R-:W-:Y:S02]  /*c0a0*/  ULDC UR10, c[0x0][0x634] ;  /* 0x00018d00000a7ab9 */ /* 0x000fe40000000800 */
[----:B------:R-:W-:-:S05]  /*c0b0*/  IADD3 R5, P0, R16, UR10, RZ ;  /* 0x0000000a10057c10 */ /* 0x000fca000ff1e0ff */
[----:B------:R-:W-:-:S04]  /*c0c0*/  IMAD.X R13, RZ, RZ, R17, P0 ;  /* 0x000000ffff0d7224 */ /* 0x000fc800000e0611 */
[----:B------:R-:W-:-:S04]  /*c0d0*/  IMAD.WIDE.U32 R6, R13, UR8, RZ ;  /* 0x000000080d067c25 */ /* 0x000fc8000f8e00ff */
[----:B------:R-:W-:-:S04]  /*c0e0*/  IMAD.WIDE.U32 R6, P0, R5, UR9, R6 ;  /* 0x0000000905067c25 */ /* 0x000fc8000f800006 */
[----:B------:R-:W-:-:S04]  /*c0f0*/  IMAD.WIDE.U32 R4, R5, UR8, RZ ;  /* 0x0000000805047c25 */ /* 0x000fc8000f8e00ff */
[----:B------:R-:W-:Y:S01]  /*c100*/  IMAD.MOV.U32 R4, RZ, RZ, R7 ;  /* 0x000000ffff047224 */ /* 0x000fe200078e0007 */
[----:B------:R-:W-:Y:S01]  /*c110*/  IADD3 RZ, P1, R5, R6, RZ ;  /* 0x0000000605ff7210 */ /* 0x000fe20007f3e0ff */
[----:B------:R-:W-:-:S04]  /*c120*/  IMAD.X R5, RZ, RZ, RZ, P0 ;  /* 0x000000ffff057224 */ /* 0x000fc800000e06ff */
[----:B------:R-:W-:-:S08]  /*c130*/  IMAD.WIDE.U32.X R4, R13, UR9, R4, P1 ;  /* 0x000000090d047c25 */ /* 0x000fd000088e0404 */
.L_x_301:
[--C-:B------:R-:W-:Y:S01]  /*c140*/  SHF.R.U64 R13, R4, UR11, R5.reuse ;  /* 0x0000000b040d7c19 */ /* 0x100fe20008001205 */
[----:B------:R-:W0:Y:S01]  /*c150*/  F2I.U32.TRUNC.NTZ R20, R20 ;  /* 0x0000001400147305 */ /* 0x000e22000020f000 */
[----:B------:R-:W-:Y:S01]  /*c160*/  SHF.R.U32.HI R4, RZ, UR11, R5 ;  /* 0x0000000bff047c19 */ /* 0x000fe20008011605 */
[----:B------:R-:W-:Y:S01]  /*c170*/  ULDC.64 UR8, c[0x0][0x620] ;  /* 0x0001880000087ab9 */ /* 0x000fe20000000a00 */
[----:B------:R-:W-:Y:S01]  /*c180*/  IADD3 R7, P0, RZ, -R13, RZ ;  /* 0x8000000dff077210 */ /* 0x000fe20007f1e0ff */
[----:B------:R-:W-:Y:S01]  /*c190*/  ULDC.64 UR10, c[0x0][0x640] ;  /* 0x00019000000a7ab9 */ /* 0x000fe20000000a00 */
[----:B------:R-:W2:Y:S03]  /*c1a0*/  LDC R21, c[0x0][0x148] ;  /* 0x00005200ff157b82 */ /* 0x000ea60000000800 */
[----:B------:R-:W-:Y:S01]  /*c1b0*/  IMAD.X R4, RZ, RZ, ~R4, P0 ;  /* 0x000000ffff047224 */ /* 0x000fe200000e0e04 */
[----:B------:R-:W-:-:S03]  /*c1c0*/  ISETP.NE.U32.AND P0, PT, RZ, UR10, PT ;  /* 0x0000000aff007c0c */ /* 0x000fc6000bf05070 */
[----:B------:R-:W-:Y:S01]  /*c1d0*/  IMAD R6, R4, UR8, RZ ;  /* 0x0000000804067c24 */ /* 0x000fe2000f8e02ff */
[----:B------:R-:W-:Y:S01]  /*c1e0*/  ISETP.NE.AND.EX P0, PT, RZ, UR11, PT, P0 ;  /* 0x0000000bff007c0c */ /* 0x000fe2000bf05300 */
[----:B------:R-:W-:Y:S01]  /*c1f0*/  IMAD.WIDE.U32 R4, R7, UR8, R16 ;  /* 0x0000000807047c25 */ /* 0x000fe2000f8e0010 */
[----:B------:R-:W-:-:S03]  /*c200*/  ULDC UR8, c[0x0][0x618] ;  /* 0x0001860000087ab9 */ /* 0x000fc60000000800 */
[----:B------:R-:W-:Y:S01]  /*c210*/  IMAD R7, R7, UR9, R6 ;  /* 0x0000000907077c24 */ /* 0x000fe2000f8e0206 */
[----:B------:R-:W-:Y:S01]  /*c220*/  ULDC UR9, c[0x0][0x154] ;  /* 0x0000550000097ab9 */ /* 0x000fe20000000800 */
[----:B0-----:R-:W-:Y:S02]  /*c230*/  IMAD.MOV R6, RZ, RZ, -R20 ;  /* 0x000000ffff067224 */ /* 0x001fe400078e0a14 */
[----:B------:R-:W-:Y:S02]  /*c240*/  IMAD.IADD R5, R5, 0x1, R7 ;  /* 0x0000000105057824 */ /* 0x000fe400078e0207 */
[----:B-1----:R-:W-:Y:S01]  /*c250*/  IMAD R14, R15, R6, R14 ;  /* 0x000000060f0e7224 */ /* 0x002fe200078e020e */
[----:B------:R-:W-:Y:S02]  /*c260*/  I2FP.F32.U32 R6, R12 ;  /* 0x0000000c00067245 */ /* 0x000fe40000201000 */
[--C-:B------:R-:W-:Y:S02]  /*c270*/  SHF.R.U64 R15, R4, UR8, R5.reuse ;  /* 0x00000008040f7c19 */ /* 0x100fe40008001205 */
[----:B------:R-:W-:Y:S01]  /*c280*/  SHF.R.U32.HI R4, RZ, UR8, R5 ;  /* 0x00000008ff047c19 */ /* 0x000fe20008011605 */
[----:B------:R-:W-:Y:S01]  /*c290*/  FMUL R6, R6, UR9 ;  /* 0x0000000906067c20 */ /* 0x000fe20008400000 */
[----:B------:R-:W-:-:S02]  /*c2a0*/  ULDC UR8, c[0x0][0x608] ;  /* 0x0001820000087ab9 */ /* 0x000fc40000000800 */
[--C-:B------:R-:W-:Y:S01]  /*c2b0*/  SHF.R.U64 R22, R15, UR8, R4.reuse ;  /* 0x000000080f167c19 */ /* 0x100fe20008001204 */
[----:B------:R0:W1:Y:S01]  /*c2c0*/  F2I.U32.TRUNC.NTZ R24, R6 ;  /* 0x0000000600187305 */ /* 0x000062000020f000 */
[----:B------:R-:W-:Y:S01]  /*c2d0*/  SHF.R.U32.HI R5, RZ, UR8, R4 ;  /* 0x00000008ff057c19 */ /* 0x000fe20008011604 */
[----:B------:R-:W-:-:S03]  /*c2e0*/  ULDC UR8, c[0x0][0x658] ;  /* 0x0001960000087ab9 */ /* 0x000fc60000000800 */
[--C-:B------:R-:W-:Y:S02]  /*c2f0*/  SHF.R.U64 R20, R22, UR8, R5.reuse ;  /* 0x0000000816147c19 */ /* 0x100fe40008001205 */
[----:B------:R-:W-:-:S03]  /*c300*/  SHF.R.U32.HI R23, RZ, UR8, R5 ;  /* 0x00000008ff177c19 */ /* 0x000fc60008011605 */
[----:B------:R-:W-:Y:S02]  /*c310*/  IMAD.MOV.U32 R4, RZ, RZ, R20 ;  /* 0x000000ffff047224 */ /* 0x000fe400078e0014 */
[----:B------:R-:W-:Y:S01]  /*c320*/  IMAD.MOV.U32 R5, RZ, RZ, R23 ;  /* 0x000000ffff057224 */ /* 0x000fe200078e0017 */
[----:B0-----:R-:W-:Y:S06]  /*c330*/  @!P0 BRA `(.L_x_302) ;  /* 0x0000000000288947 */ /* 0x001fec0003800000 */
        /* <DEDUP_REMOVED lines=10> */
.L_x_302:
[----:B------:R-:W-:Y:S01]  /*c3e0*/  ISETP.NE.AND P0, PT, R2, 0x1, PT ;  /* 0x000000010200780c */ /* 0x000fe20003f05270 */
[----:B------:R-:W-:Y:S01]  /*c3f0*/  ULDC UR8, c[0x0][0x648] ;  /* 0x0001920000087ab9 */ /* 0x000fe20000000800 */
[----:B------:R-:W-:Y:S01]  /*c400*/  LOP3.LUT R22, R22, UR13, RZ, 0xc0, !PT ;  /* 0x0000000d16167c12 */ /* 0x000fe2000f8ec0ff */
[----:B-1----:R-:W-:Y:S01]  /*c410*/  IMAD.MOV R24, RZ, RZ, -R24 ;  /* 0x000000ffff187224 */ /* 0x002fe200078e0a18 */
[----:B------:R-:W-:Y:S01]  /*c420*/  SHF.R.U64 R5, R4, UR8, R5 ;  /* 0x0000000804057c19 */ /* 0x000fe20008001205 */
[----:B------:R-:W-:Y:S01]  /*c430*/  ULDC UR8, c[0x0][0x638] ;  /* 0x00018e0000087ab9 */ /* 0x000fe20000000800 */
[----:B------:R-:W-:Y:S01]  /*c440*/  LOP3.LUT R15, R15, UR4, RZ, 0xc0, !PT ;  /* 0x000000040f0f7c12 */ /* 0x000fe2000f8ec0ff */
[----:B------:R-:W-:Y:S01]  /*c450*/  ULDC UR9, c[0x0][0x610] ;  /* 0x0001840000097ab9 */ /* 0x000fe20000000800 */
[----:B------:R-:W-:Y:S02]  /*c460*/  IMAD.MOV.U32 R4, RZ, RZ, 0x1 ;  /* 0x00000001ff047424 */ /* 0x000fe400078e00ff */
[----:B------:R-:W-:-:S02]  /*c470*/  IMAD.MOV R7, RZ, RZ, -R5 ;  /* 0x000000ffff077224 */ /* 0x000fc400078e0a05 */
[----:B------:R-:W-:Y:S02]  /*c480*/  IMAD R5, R5, UR5, R22 ;  /* 0x0000000505057c24 */ /* 0x000fe4000f8e0216 */
[----:B--2---:R-:W-:Y:S02]  /*c490*/  @P0 IMAD R14, R21, R24, R12 ;  /* 0x00000018150e0224 */ /* 0x004fe400078e020c */
[----:B------:R-:W-:Y:S01]  /*c4a0*/  IMAD R20, R7, UR8, R20 ;  /* 0x0000000807147c24 */ /* 0x000fe2000f8e0214 */
[----:B------:R-:W-:Y:S01]  /*c4b0*/  ULDC UR8, c[0x0][0x600] ;  /* 0x0001800000087ab9 */ /* 0x000fe20000000800 */
[----:B------:R-:W-:Y:S02]  /*c4c0*/  IMAD R14, R5, UR9, R14 ;  /* 0x00000009050e7c24 */ /* 0x000fe4000f8e020e */
[----:B------:R-:W-:-:S05]  /*c4d0*/  IMAD R5, R20, UR8, R15 ;  /* 0x0000000814057c24 */ /* 0x000fca000f8e020f */
[----:B------:R-:W-:Y:S02]  /*c4e0*/  SEL R6, R5, R14, !P0 ;  /* 0x0000000e05067207 */ /* 0x000fe40004000000 */
[----:B------:R-:W-:-:S07]  /*c4f0*/  SEL R12, R14, R5, !P0 ;  /* 0x000000050e0c7207 */ /* 0x000fce0004000000 */
.L_x_300:
[----:B------:R-:W-:Y:S05]  /*c500*/  BSYNC B1 ;  /* 0x0000000000017941 */ /* 0x000fea0003800000 */
.L_x_299:
[----:B------:R-:W-:-:S13]  /*c510*/  LOP3.LUT P0, RZ, R4, 0xff, RZ, 0xc0, !PT ;  /* 0x000000ff04ff7812 */ /* 0x000fda000780c0ff */
[----:B------:R-:W-:Y:S05]  /*c520*/  @P0 BRA `(.L_x_303) ;  /* 0xfffffff400040947 */ /* 0x000fea000383ffff */
[----:B------:R-:W-:Y:S05]  /*c530*/  BSYNC B0 ;  /* 0x0000000000007941 */ /* 0x000fea0003800000 */
.L_x_292:
[----:B------:R-:W-:-:S03]  /*c540*/  UMOV UR8, 0xffffffff ;  /* 0xffffffff00087882 */ /* 0x000fc60000000000 */
[----:B------:R-:W-:Y:S05]  /*c550*/  BRA.DIV UR8, `(.L_x_304) ;  /* 0x0000000208cc7947 */ /* 0x000fea000b800000 */
[----:B------:R-:W-:-:S13]  /*c560*/  ELECT P6, URZ, PT ;  /* 0x00000000003f782f */ /* 0x000fda00038c0000 */
.L_x_316:
[----:B------:R-:W-:Y:S04]  /*c570*/  BSSY B0, `(.L_x_305) ;  /* 0x0000019000007945 */ /* 0x000fe80003800000 */
[----:B------:R-:W-:Y:S05]  /*c580*/  @!P6 BRA `(.L_x_306) ;  /* 0x00000000005ce947 */ /* 0x000fea0003800000 */
[----:B------:R-:W-:-:S04]  /*c590*/  LOP3.LUT R19, R19, 0x2, RZ, 0xfc, !PT ;  /* 0x0000000213137812 */ /* 0x000fc800078efcff */
[----:B------:R-:W-:-:S13]  /*c5a0*/  ISETP.NE.AND P0, PT, R19, 0x3, PT ;  /* 0x000000031300780c */ /* 0x000fda0003f05270 */
[----:B------:R-:W-:Y:S05]  /*c5b0*/  @!P0 BRA `(.L_x_307) ;  /* 0x0000000000048947 */ /* 0x000fea0003800000 */
[----:B------:R-:W-:Y:S01]  /*c5c0*/  BPT.TRAP 0x1 ;  /* 0x000000040000795c */ /* 0x000fe20000300000 */
.L_x_307:
[----:B------:R-:W0:Y:S01]  /*c5d0*/  S2R R3, SR_CgaCtaId ;  /* 0x0000000000037919 */ /* 0x000e220000008800 */
[----:B------:R-:W-:Y:S02]  /*c5e0*/  MOV R0, 0x400 ;  /* 0x0000040000007802 */ /* 0x000fe40000000f00 */
[----:B------:R-:W-:Y:S02]  /*c5f0*/  SHF.L.U32 R2, R10, 0x1f, RZ ;  /* 0x0000001f0a027819 */ /* 0x000fe400000006ff */
[----:B0-----:R-:W-:-:S05]  /*c600*/  LEA R0, R3, R0, 0x18 ;  /* 0x0000000003007211 */ /* 0x001fca00078ec0ff */
[----:B------:R-:W-:-:S04]  /*c610*/  VIADD R0, R0, 0x10 ;  /* 0x0000001000007836 */ /* 0x000fc80000000000 */
[C---:B------:R-:W-:Y:S02]  /*c620*/  IMAD R5, R9.reuse, 0x8, R0 ;  /* 0x0000000809057824 */ /* 0x040fe400078e0200 */
[----:B------:R-:W-:Y:S02]  /*c630*/  VIADD R9, R9, 0x1 ;  /* 0x0000000109097836 */ /* 0x000fe40000000000 */
[----:B------:R-:W0:Y:S03]  /*c640*/  SYNCS.PHASECHK.TRANS64.TRYWAIT P0, [R5+URZ], R2 ;  /* 0x00000002050075a7 */ /* 0x000e26000800017f */
[----:B------:R-:W-:-:S04]  /*c650*/  ISETP.NE.AND P1, PT, R9, 0x2, PT ;  /* 0x000000020900780c */ /* 0x000fc80003f25270 */
[----:B------:R-:W-:Y:S02]  /*c660*/  SEL R3, RZ, 0x1, P1 ;  /* 0x00000001ff037807 */ /* 0x000fe40000800000 */
[----:B------:R-:W-:Y:S02]  /*c670*/  SEL R9, R9, RZ, P1 ;  /* 0x000000ff09097207 */ /* 0x000fe40000800000 */
[----:B------:R-:W-:Y:S01]  /*c680*/  LOP3.LUT R3, R10, R3, RZ, 0x3c, !PT ;  /* 0x000000030a037212 */ /* 0x000fe200078e3cff */
[----:B0-----:R-:W-:Y:S06]  /*c690*/  @!P0 BRA `(.L_x_308) ;  /* 0x00000000009c8947 */ /* 0x001fec0003800000 */
.L_x_317:
[----:B------:R-:W-:Y:S01]  /*c6a0*/  IMAD R9, R9, 0x8, R0 ;  /* 0x0000000809097824 */ /* 0x000fe200078e0200 */
[----:B------:R-:W-:-:S07]  /*c6b0*/  SHF.L.U32 R0, R3, 0x1f, RZ ;  /* 0x0000001f03007819 */ /* 0x000fce00000006ff */
.L_x_309:
[----:B-1----:R1:W2:Y:S02]  /*c6c0*/  SYNCS.PHASECHK.TRANS64.TRYWAIT P0, [R9+URZ], R0 ;  /* 0x00000000090075a7 */ /* 0x0022a4000800017f */
[----:B--2---:R-:W-:Y:S05]  /*c6d0*/  @!P0 NANOSLEEP.SYNCS 0x989680 ;  /* 0x009896800000895d */ /* 0x004fea0003900000 */
[----:B------:R-:W2:Y:S02]  /*c6e0*/  @!P0 SYNCS.PHASECHK.TRANS64 P0, [R9+URZ], R0 ;  /* 0x00000000090085a7 */ /* 0x000ea4000800007f */
[----:B--2---:R-:W-:Y:S05]  /*c6f0*/  @!P0 BRA `(.L_x_309) ;  /* 0xfffffffc00f08947 */ /* 0x004fea000383ffff */
.L_x_306:
[----:B------:R-:W-:Y:S05]  /*c700*/  BSYNC B0 ;  /* 0x0000000000007941 */ /* 0x000fea0003800000 */
.L_x_305:
[----:B------:R-:W-:Y:S05]  /*c710*/  EXIT ;  /* 0x000000000000794d */ /* 0x000fea0003800000 */
.L_x_21:
[----:B----4-:R4:W0:Y:S02]  /*c720*/  SYNCS.PHASECHK.TRANS64.TRYWAIT P1, [R3+URZ], R0 ;  /* 0x00000000030075a7 */ /* 0x010824000802017f */
[----:B0-----:R-:W-:Y:S05]  /*c730*/  @!P1 NANOSLEEP.SYNCS 0x989680 ;  /* 0x009896800000995d */ /* 0x001fea0003900000 */
[----:B------:R-:W0:Y:S02]  /*c740*/  @!P1 SYNCS.PHASECHK.TRANS64 P1, [R3+URZ], R0 ;  /* 0x00000000030095a7 */ /* 0x000e24000802007f */
[----:B0-----:R-:W-:Y:S05]  /*c750*/  @!P1 BRA `(.L_x_21) ;  /* 0xfffffffc00f09947 */ /* 0x001fea000383ffff */
[----:B------:R-:W-:Y:S05]  /*c760*/  BRA `(.L_x_20) ;  /* 0xffffff4c005c7947 */ /* 0x000fea000383ffff */
.L_x_26:
[----:B-1----:R1:W3:Y:S02]  /*c770*/  SYNCS.PHASECHK.TRANS64.TRYWAIT P1, [R5+URZ], R4 ;  /* 0x00000004050075a7 */ /* 0x0022e4000802017f */
[----:B---3--:R-:W-:Y:S05]  /*c780*/  @!P1 NANOSLEEP.SYNCS 0x989680 ;  /* 0x009896800000995d */ /* 0x008fea0003900000 */
[----:B------:R-:W3:Y:S02]  /*c790*/  @!P1 SYNCS.PHASECHK.TRANS64 P1, [R5+URZ], R4 ;  /* 0x00000004050095a7 */ /* 0x000ee4000802007f */
[----:B---3--:R-:W-:Y:S05]  /*c7a0*/  @!P1 BRA `(.L_x_26) ;  /* 0xfffffffc00f09947 */ /* 0x008fea000383ffff */
[----:B------:R-:W-:Y:S05]  /*c7b0*/  BRA `(.L_x_25) ;  /* 0xffffff5400607947 */ /* 0x000fea000383ffff */
.L_x_293:
[----:B------:R-:W-:Y:S01]  /*c7c0*/  BSSY B1, `(.L_x_310) ;  /* 0x0000006000017945 */ /* 0x000fe20003800000 */
[----:B------:R-:W-:-:S07]  /*c7d0*/  IMAD.MOV.U32 R15, RZ, RZ, -0x1 ;  /* 0xffffffffff0f7424 */ /* 0x000fce00078e00ff */
[----:B------:R-:W-:Y:S05]  /*c7e0*/  WARPSYNC.COLLECTIVE R15, `(.L_x_311) ;  /* 0x000000000f0c7348 */ /* 0x000fea0003c00000 */
[----:B------:R-:W-:Y:S02]  /*c7f0*/  ELECT P6, UR62, PT ;  /* 0x00000000003e782f */ /* 0x000fe400038c0000 */
[----:B------:R-:W-:Y:S01]  /*c800*/  MOV R14, UR62 ;  /* 0x0000003e000e7c02 */ /* 0x000fe20008000f00 */
[----:B------:R-:W-:Y:S10]  /*c810*/  ENDCOLLECTIVE ;  /* 0x000000000000791b */ /* 0x000ff40003800000 */
.L_x_311:
[----:B------:R-:W-:Y:S05]  /*c820*/  BSYNC B1 ;  /* 0x0000000000017941 */ /* 0x000fea0003800000 */
.L_x_310:
[----:B------:R-:W-:Y:S05]  /*c830*/  BRA `(.L_x_312) ;  /* 0xfffffff0004c7947 */ /* 0x000fea000383ffff */
.L_x_296:
[----:B-1----:R1:W2:Y:S02]  /*c840*/  SYNCS.PHASECHK.TRANS64.TRYWAIT P0, [R20+URZ+0x10], R7 ;  /* 0x00001007140075a7 */ /* 0x0022a4000800017f */
[----:B--2---:R-:W-:Y:S05]  /*c850*/  @!P0 NANOSLEEP.SYNCS 0x989680 ;  /* 0x009896800000895d */ /* 0x004fea0003900000 */
[----:B------:R-:W2:Y:S02]  /*c860*/  @!P0 SYNCS.PHASECHK.TRANS64 P0, [R20+URZ+0x10], R7 ;  /* 0x00001007140085a7 */ /* 0x000ea4000800007f */
[----:B--2---:R-:W-:Y:S05]  /*c870*/  @!P0 BRA `(.L_x_296) ;  /* 0xfffffffc00f08947 */ /* 0x004fea000383ffff */
[----:B------:R-:W-:Y:S05]  /*c880*/  BRA `(.L_x_313) ;  /* 0xfffffff000887947 */ /* 0x000fea000383ffff */
.L_x_304:
[----:B------:R-:W-:Y:S01]  /*c890*/  BSSY B0, `(.L_x_314) ;  /* 0x0000006000007945 */ /* 0x000fe20003800000 */
[----:B------:R-:W-:-:S07]  /*c8a0*/  IMAD.MOV.U32 R15, RZ, RZ, -0x1 ;  /* 0xffffffffff0f7424 */ /* 0x000fce00078e00ff */
[----:B------:R-:W-:Y:S05]  /*c8b0*/  WARPSYNC.COLLECTIVE R15, `(.L_x_315) ;  /* 0x000000000f0c7348 */ /* 0x000fea0003c00000 */
[----:B------:R-:W-:Y:S02]  /*c8c0*/  ELECT P6, UR62, PT ;  /* 0x00000000003e782f */ /* 0x000fe400038c0000 */
[----:B------:R-:W-:Y:S01]  /*c8d0*/  MOV R14, UR62 ;  /* 0x0000003e000e7c02 */ /* 0x000fe20008000f00 */
[----:B------:R-:W-:Y:S10]  /*c8e0*/  ENDCOLLECTIVE ;  /* 0x000000000000791b */ /* 0x000ff40003800000 */
.L_x_315:
[----:B------:R-:W-:Y:S05]  /*c8f0*/  BSYNC B0 ;  /* 0x0000000000007941 */ /* 0x000fea0003800000 */
.L_x_314:
[----:B------:R-:W-:Y:S05]  /*c900*/  BRA `(.L_x_316) ;  /* 0xfffffffc00187947 */ /* 0x000fea000383ffff */
.L_x_308:
[----:B0-----:R0:W1:Y:S02]  /*c910*/  SYNCS.PHASECHK.TRANS64.TRYWAIT P0, [R5+URZ], R2 ;  /* 0x00000002050075a7 */ /* 0x001064000800017f */
[----:B-1----:R-:W-:Y:S05]  /*c920*/  @!P0 NANOSLEEP.SYNCS 0x989680 ;  /* 0x009896800000895d */ /* 0x002fea0003900000 */
[----:B------:R-:W1:Y:S02]  /*c930*/  @!P0 SYNCS.PHASECHK.TRANS64 P0, [R5+URZ], R2 ;  /* 0x00000002050085a7 */ /* 0x000e64000800007f */
[----:B-1----:R-:W-:Y:S05]  /*c940*/  @!P0 BRA `(.L_x_308) ;  /* 0xfffffffc00f08947 */ /* 0x002fea000383ffff */
[----:B------:R-:W-:Y:S05]  /*c950*/  BRA `(.L_x_317) ;  /* 0xfffffffc00507947 */ /* 0x000fea000383ffff */
.L_x_318:
[----:B------:R-:W-:-:S00]  /*c960*/  BRA `(.L_x_318) ;  /* 0xfffffffc00fc7947 */ /* 0x000fc0000383ffff */
[----:B------:R-:W-:-:S00]  /*c970*/  NOP ;  /* 0x0000000000007918 */ /* 0x000fc00000000000 */
        /* <DEDUP_REMOVED lines=8> */
.L_x_319:


//--------------------- .nv.global.init           --------------------------
	.section	.nv.global.init,"aw",@progbits
.nv.global.init:
	.type		$str$22,@object
	.size		$str$22,($str$23 - $str$22)
$str$22:
        /*0000*/ 	.byte	0x6b, 0x5f, 0x74, 0x69, 0x6c, 0x65, 0x5f, 0x63, 0x6f, 0x75, 0x6e, 0x74, 0x20, 0x3e, 0x3d, 0x20
        /*0010*/ 	.byte	0x31, 0x00
	.type		$str$23,@object
	.size		$str$23,(__unnamed_1 - $str$23)
$str$23:
        /*0012*/ 	.byte	0x2f, 0x74, 0x6d, 0x70, 0x2f, 0x63, 0x75, 0x74, 0x6c, 0x61, 0x73, 0x73, 0x5f, 0x73, 0x77, 0x65
        /*0022*/ 	.byte	0x65, 0x70, 0x5f, 0x73, 0x72, 0x63, 0x2f, 0x69, 0x6e, 0x63, 0x6c, 0x75, 0x64, 0x65, 0x2f, 0x63
        /*0032*/ 	.byte	0x75, 0x74, 0x6c, 0x61, 0x73, 0x73, 0x2f, 0x67, 0x65, 0x6d, 0x6d, 0x2f, 0x63, 0x6f, 0x6c, 0x6c
        /*0042*/ 	.byte	0x65, 0x63, 0x74, 0x69, 0x76, 0x65, 0x2f, 0x73, 0x6d, 0x39, 0x30, 0x5f, 0x6d, 0x6d, 0x61, 0x5f
        /*0052*/ 	.byte	0x74, 0x6d, 0x61, 0x5f, 0x67, 0x6d, 0x6d, 0x61, 0x5f, 0x73, 0x73, 0x5f, 0x77, 0x61, 0x72, 0x70
        /*0062*/ 	.byte	0x73, 0x70, 0x65, 0x63, 0x69, 0x61, 0x6c, 0x69, 0x7a, 0x65, 0x64, 0x2e, 0x68, 0x70, 0x70, 0x00
	.type		__unnamed_1,@object
	.size		__unnamed_1,(.L_0 - __unnamed_1)
__unnamed_1:
        /*0072*/ 	.byte	0x76, 0x6f, 0x69, 0x64, 0x20, 0x63, 0x75, 0x74, 0x6c, 0x61, 0x73, 0x73, 0x3a, 0x3a, 0x67, 0x65
        /* <DEDUP_REMOVED lines=178> */
        /*0ba2*/ 	.byte	0x69, 0x74, 0x79, 0x5d, 0x00
.L_0:


//--------------------- .nv.shared._ZN7cutlass13device_kernelINS_4gemm6kernel13GemmUniversalIN4cute5tupleIJiiiiEEENS1_10collective13CollectiveMmaINS1_34MainloopSm90TmaGmmaWarpSpecializedILi2ENS5_IJNS4_1CILi2EEESB_NSA_ILi1EEEEEENS1_35KernelTmaWarpSpecializedCooperativeEEENS5_IJNSA_ILi256EEENSA_ILi128EEENSA_ILi64EEEEEENS_10tfloat32_tENS5_IJlSC_lEEESK_SL_NS4_8TiledMMAINS4_8MMA_AtomIJNS4_4SM904GMMA30MMA_64x128x8_F32TF32TF32_SS_TNILNSP_7ScaleInE1ELSR_1EEEEEENS4_6LayoutINS5_IJSB_SC_SC_EEENS5_IJSC_NSA_ILi0EEESW_EEEEENS5_IJNS4_10UnderscoreESZ_SZ_EEEEENS4_23SM90_TMA_LOAD_MULTICASTENS4_14ComposedLayoutINS4_7SwizzleILi3ELi4ELi3EEENS4_18smem_ptr_flag_bitsILi32EEENSU_INS5_IJNSA_ILi8EEENSA_ILi32EEEEEENS5_IJS19_SC_EEEEEEEvNS4_8identityES12_S1D_vS1E_EENS_8epilogue10collective6detail29Sm90TmaWarpSpecializedAdapterINS1H_15DefaultEpilogueISK_SL_SL_NS1G_6thread17LinearCombinationISK_Li1EffLNS1L_9ScaleType4KindE0ELNS_15FloatRoundStyleE2ESK_EENS1_15EpilogueDefaultEEEEEvvEEEEvNT_6ParamsE --------------------------
	.section	.nv.shared._ZN7cutlass13device_kernelINS_4gemm6kernel13GemmUniversalIN4cute5tupleIJiiiiEEENS1_10collective13CollectiveMmaINS1_34MainloopSm90TmaGmmaWarpSpecializedILi2ENS5_IJNS4_1CILi2EEESB_NSA_ILi1EEEEEENS1_35KernelTmaWarpSpecializedCooperativeEEENS5_IJNSA_ILi256EEENSA_ILi128EEENSA_ILi64EEEEEENS_10tfloat32_tENS5_IJlSC_lEEESK_SL_NS4_8TiledMMAINS4_8MMA_AtomIJNS4_4SM904GMMA30MMA_64x128x8_F32TF32TF32_SS_TNILNSP_7ScaleInE1ELSR_1EEEEEENS4_6LayoutINS5_IJSB_SC_SC_EEENS5_IJSC_NSA_ILi0EEESW_EEEEENS5_IJNS4_10UnderscoreESZ_SZ_EEEEENS4_23SM90_TMA_LOAD_MULTICASTENS4_14ComposedLayoutINS4_7SwizzleILi3ELi4ELi3EEENS4_18smem_ptr_flag_bitsILi32EEENSU_INS5_IJNSA_ILi8EEENSA_ILi32EEEEEENS5_IJS19_SC_EEEEEEEvNS4_8identityES12_S1D_vS1E_EENS_8epilogue10collective6detail29Sm90TmaWarpSpecializedAdapterINS1H_15DefaultEpilogueISK_SL_SL_NS1G_6thread17LinearCombinationISK_Li1EffLNS1L_9ScaleType4KindE0ELNS_15FloatRoundStyleE2ESK_EENS1_15EpilogueDefaultEEEEEvvEEEEvNT_6ParamsE,"aw",@nobits
	.sectionflags	@""
	.align	16
	.zero		1024


//--------------------- .nv.shared.reserved.0     --------------------------
	.section	.nv.shared.reserved.0,"aw",@nobits
	.weak		__nv_reservedSMEM_offset_0_alias
	.size		__nv_reservedSMEM_offset_0_alias, 0, 0
	.other		__nv_reservedSMEM_offset_0_alias,@"STO_CUDA_RESERVED_SHARED STV_DEFAULT"
__nv_reservedSMEM_offset_0_alias:
	.zero		0


//--------------------- .nv.global                --------------------------
	.section	.nv.global,"aw",@nobits
.nv.global:
	.type		_ZN40_INTERNAL_ef332a73_4_k_cu_341960a6_208344cute1_E,@object
	.size		_ZN40_INTERNAL_ef332a73_4_k_cu_341960a6_208344cute1_E,(_ZN40_INTERNAL_ef332a73_4_k_cu_341960a6_208344cuda3std3__45__cpo6cbeginE - _ZN40_INTERNAL_ef332a73_4_k_cu_341960a6_208344cute1_E)
_ZN40_INTERNAL_ef332a73_4_k_cu_341960a6_208344cute1_E:
	.zero		1
	.type		_ZN40_INTERNAL_ef332a73_4_k_cu_341960a6_208344cuda3std3__45__cpo6cbeginE,@object
	.size		_ZN40_INTERNAL_ef332a73_4_k_cu_341960a6_208344cuda3std3__45__cpo6cbeginE,(_ZN40_INTERNAL_ef332a73_4_k_cu_341960a6_208344cuda3std3__48in_placeE - _ZN40_INTERNAL_ef332a73_4_k_cu_341960a6_208344cuda3std3__45__cpo6cbeginE)
_ZN40_INTERNAL_ef332a73_4_k_cu_341960a6_208344cuda3std3__45__cpo6cbeginE:
	.zero		1
	.type		_ZN40_INTERNAL_ef332a73_4_k_cu_341960a6_208344cuda3std3__48in_placeE,@object
	.size		_ZN40_INTERNAL_ef332a73_4_k_cu_341960a6_208344cuda3std3__48in_placeE,(_ZN40_INTERNAL_ef332a73_4_k_cu_341960a6_208344cuda3std6ranges3__45__cpo9iter_moveE - _ZN40_INTERNAL_ef332a73_4_k_cu_341960a6_208344cuda3std3__48in_placeE)
_ZN40_INTERNAL_ef332a73_4_k_cu_341960a6_208344cuda3std3__48in_placeE:
	.zero		1
	.type		_ZN40_INTERNAL_ef332a73_4_k_cu_341960a6_208344cuda3std6ranges3__45__cpo9iter_moveE,@object
	.size		_ZN40_INTERNAL_ef332a73_4_k_cu_341960a6_208344cuda3std6ranges3__45__cpo9iter_moveE,(_ZN40_INTERNAL_ef332a73_4_k_cu_341960a6_208344cuda3std3__45__cpo5beginE - _ZN40_INTERNAL_ef332a73_4_k_cu_341960a6_208344cuda3std6ranges3__45__cpo9iter_moveE)
_ZN40_INTERNAL_ef332a73_4_k_cu_341960a6_208344cuda3std6ranges3__45__cpo9iter_moveE:
	.zero		1
	.type		_ZN40_INTERNAL_ef332a73_4_k_cu_341960a6_208344cuda3std3__45__cpo5beginE,@object
	.size		_ZN40_INTERNAL_ef332a73_4_k_cu_341960a6_208344cuda3std3__45__cpo5beginE,(_ZN40_INTERNAL_ef332a73_4_k_cu_341960a6_208344cuda3std3__442_GLOBAL__N__ef332a73_4_k_cu_341960a6_208346ignoreE - _ZN40_INTERNAL_ef332a73_4_k_cu_341960a6_208344cuda3std3__45__cpo5beginE)
_ZN40_INTERNAL_ef332a73_4_k_cu_341960a6_208344cuda3std3__45__cpo5beginE:
	.zero		1
	.type		_ZN40_INTERNAL_ef332a73_4_k_cu_341960a6_208344cuda3std3__442_GLOBAL__N__ef332a73_4_k_cu_341960a6_208346ignoreE,@object
	.size		_ZN40_INTERNAL_ef332a73_4_k_cu_341960a6_208344cuda3std3__442_GLOBAL__N__ef332a73_4_k_cu_341960a6_208346ignoreE,(_ZN40_INTERNAL_ef332a73_4_k_cu_341960a6_208344cute7productE - _ZN40_INTERNAL_ef332a73_4_k_cu_341960a6_208344cuda3std3__442_GLOBAL__N__ef332a73_4_k_cu_341960a6_208346ignoreE)
_ZN40_INTERNAL_ef332a73_4_k_cu_341960a6_208344cuda3std3__442_GLOBAL__N__ef332a73_4_k_cu_341960a6_208346ignoreE:
	.zero		1
	.type		_ZN40_INTERNAL_ef332a73_4_k_cu_341960a6_208344cute7productE,@object
	.size		_ZN40_INTERNAL_ef332a73_4_k_cu_341960a6_208344cute7productE,(_ZN40_INTERNAL_ef332a73_4_k_cu_341960a6_208344cuda3std3__45__cpo3endE - _ZN40_INTERNAL_ef332a73_4_k_cu_341960a6_208344cute7productE)
_ZN40_INTERNAL_ef332a73_4_k_cu_341960a6_208344cute7productE:
	.zero		1
	.type		_ZN40_INTERNAL_ef332a73_4_k_cu_341960a6_208344cuda3std3__45__cpo3endE,@object
	.size		_ZN40_INTERNAL_ef332a73_4_k_cu_341960a6_208344cuda3std3__45__cpo3endE,(_ZN40_INTERNAL_ef332a73_4_k_cu_341960a6_208344cuda3std3__419piecewise_constructE - _ZN40_INTERNAL_ef332a73_4_k_cu_341960a6_208344cuda3std3__45__cpo3endE)
_ZN40_INTERNAL_ef332a73_4_k_cu_341960a6_208344cuda3std3__45__cpo3endE:
	.zero		1
	.type		_ZN40_INTERNAL_ef332a73_4_k_cu_341960a6_208344cuda3std3__419piecewise_constructE,@object
	.size		_ZN40_INTERNAL_ef332a73_4_k_cu_341960a6_208344cuda3std3__419piecewise_constructE,(_ZN40_INTERNAL_ef332a73_4_k_cu_341960a6_208344cuda3std3__45__cpo4cendE - _ZN40_INTERNAL_ef332a73_4_k_cu_341960a6_208344cuda3std3__419piecewise_constructE)
_ZN40_INTERNAL_ef332a73_4_k_cu_341960a6_208344cuda3std3__419piecewise_constructE:
	.zero		1
	.type		_ZN40_INTERNAL_ef332a73_4_k_cu_341960a6_208344cuda3std3__45__cpo4cendE,@object
	.size		_ZN40_INTERNAL_ef332a73_4_k_cu_341960a6_208344cuda3std3__45__cpo4cendE,(_ZN40_INTERNAL_ef332a73_4_k_cu_341960a6_208344cuda3std6ranges3__45__cpo4swapE - _ZN40_INTERNAL_ef332a73_4_k_cu_341960a6_208344cuda3std3__45__cpo4cendE)
_ZN40_INTERNAL_ef332a73_4_k_cu_341960a6_208344cuda3std3__45__cpo4cendE:
	.zero		1
	.type		_ZN40_INTERNAL_ef332a73_4_k_cu_341960a6_208344cuda3std6ranges3__45__cpo4swapE,@object
	.size		_ZN40_INTERNAL_ef332a73_4_k_cu_341960a6_208344cuda3std6ranges3__45__cpo4swapE,(.L_8 - _ZN40_INTERNAL_ef332a73_4_k_cu_341960a6_208344cuda3std6ranges3__45__cpo4swapE)
_ZN40_INTERNAL_ef332a73_4_k_cu_341960a6_208344cuda3std6ranges3__45__cpo4swapE:
	.zero		1
.L_8:


//--------------------- .nv.constant0._ZN7cutlass13device_kernelINS_4gemm6kernel13GemmUniversalIN4cute5tupleIJiiiiEEENS1_10collective13CollectiveMmaINS1_34MainloopSm90TmaGmmaWarpSpecializedILi2ENS5_IJNS4_1CILi2EEESB_NSA_ILi1EEEEEENS1_35KernelTmaWarpSpecializedCooperativeEEENS5_IJNSA_ILi256EEENSA_ILi128EEENSA_ILi64EEEEEENS_10tfloat32_tENS5_IJlSC_lEEESK_SL_NS4_8TiledMMAINS4_8MMA_AtomIJNS4_4SM904GMMA30MMA_64x128x8_F32TF32TF32_SS_TNILNSP_7ScaleInE1ELSR_1EEEEEENS4_6LayoutINS5_IJSB_SC_SC_EEENS5_IJSC_NSA_ILi0EEESW_EEEEENS5_IJNS4_10UnderscoreESZ_SZ_EEEEENS4_23SM90_TMA_LOAD_MULTICASTENS4_14ComposedLayoutINS4_7SwizzleILi3ELi4ELi3EEENS4_18smem_ptr_flag_bitsILi32EEENSU_INS5_IJNSA_ILi8EEENSA_ILi32EEEEEENS5_IJS19_SC_EEEEEEEvNS4_8identityES12_S1D_vS1E_EENS_8epilogue10collective6detail29Sm90TmaWarpSpecializedAdapterINS1H_15DefaultEpilogueISK_SL_SL_NS1G_6thread17LinearCombinationISK_Li1EffLNS1L_9ScaleType4KindE0ELNS_15FloatRoundStyleE2ESK_EENS1_15EpilogueDefaultEEEEEvvEEEEvNT_6ParamsE --------------------------
	.section	.nv.constant0._ZN7cutlass13device_kernelINS_4gemm6kernel13GemmUniversalIN4cute5tupleIJiiiiEEENS1_10collective13CollectiveMmaINS1_34MainloopSm90TmaGmmaWarpSpecializedILi2ENS5_IJNS4_1CILi2EEESB_NSA_ILi1EEEEEENS1_35KernelTmaWarpSpecializedCooperativeEEENS5_IJNSA_ILi256EEENSA_ILi128EEENSA_ILi64EEEEEENS_10tfloat32_tENS5_IJlSC_lEEESK_SL_NS4_8TiledMMAINS4_8MMA_AtomIJNS4_4SM904GMMA30MMA_64x128x8_F32TF32TF32_SS_TNILNSP_7ScaleInE1ELSR_1EEEEEENS4_6LayoutINS5_IJSB_SC_SC_EEENS5_IJSC_NSA_ILi0EEESW_EEEEENS5_IJNS4_10UnderscoreESZ_SZ_EEEEENS4_23SM90_TMA_LOAD_MULTICASTENS4_14ComposedLayoutINS4_7SwizzleILi3ELi4ELi3EEENS4_18smem_ptr_flag_bitsILi32EEENSU_INS5_IJNSA_ILi8EEENSA_ILi32EEEEEENS5_IJS19_SC_EEEEEEEvNS4_8identityES12_S1D_vS1E_EENS_8epilogue10collective6detail29Sm90TmaWarpSpecializedAdapterINS1H_15DefaultEpilogueISK_SL_SL_NS1G_6thread17LinearCombinationISK_Li1EffLNS1L_9ScaleType4KindE0ELNS_15FloatRoundStyleE2ESK_EENS1_15EpilogueDefaultEEEEEvvEEEEvNT_6ParamsE,"a",@progbits
	.sectionflags	@""
	.align	4
.nv.constant0._ZN7cutlass13device_kernelINS_4gemm6kernel13GemmUniversalIN4cute5tupleIJiiiiEEENS1_10collective13CollectiveMmaINS1_34MainloopSm90TmaGmmaWarpSpecializedILi2ENS5_IJNS4_1CILi2EEESB_NSA_ILi1EEEEEENS1_35KernelTmaWarpSpecializedCooperativeEEENS5_IJNSA_ILi256EEENSA_ILi128EEENSA_ILi64EEEEEENS_10tfloat32_tENS5_IJlSC_lEEESK_SL_NS4_8TiledMMAINS4_8MMA_AtomIJNS4_4SM904GMMA30MMA_64x128x8_F32TF32TF32_SS_TNILNSP_7ScaleInE1ELSR_1EEEEEENS4_6LayoutINS5_IJSB_SC_SC_EEENS5_IJSC_NSA_ILi0EEESW_EEEEENS5_IJNS4_10UnderscoreESZ_SZ_EEEEENS4_23SM90_TMA_LOAD_MULTICASTENS4_14ComposedLayoutINS4_7SwizzleILi3ELi4ELi3EEENS4_18smem_ptr_flag_bitsILi32EEENSU_INS5_IJNSA_ILi8EEENSA_ILi32EEEEEENS5_IJS19_SC_EEEEEEEvNS4_8identityES12_S1D_vS1E_EENS_8epilogue10collective6detail29Sm90TmaWarpSpecializedAdapterINS1H_15DefaultEpilogueISK_SL_SL_NS1G_6thread17LinearCombinationISK_Li1EffLNS1L_9ScaleType4KindE0ELNS_15FloatRoundStyleE2ESK_EENS1_15EpilogueDefaultEEEEEvvEEEEvNT_6ParamsE:
	.zero		1664


//--------------------- SYMBOLS --------------------------

	.type		.nv.reservedSmem.offset0,@object
	.size		.nv.reservedSmem.offset0,0x4
	.type		__assertfail,@function
